//
// Generated by NVIDIA NVVM Compiler
//
// Compiler Build ID: CL-36424714
// Cuda compilation tools, release 13.0, V13.0.88
// Based on NVVM 20.0.0
//

.version 9.0
.target sm_100
.address_size 64

	// .globl	_Z6InitSWP14SW_MatrixEntryPKcjS2_j
.extern .shared .align 16 .b8 shared_memory[];

.visible .entry _Z6InitSWP14SW_MatrixEntryPKcjS2_j(
	.param .u64 .ptr .align 1 _Z6InitSWP14SW_MatrixEntryPKcjS2_j_param_0,
	.param .u64 .ptr .align 1 _Z6InitSWP14SW_MatrixEntryPKcjS2_j_param_1,
	.param .u32 _Z6InitSWP14SW_MatrixEntryPKcjS2_j_param_2,
	.param .u64 .ptr .align 1 _Z6InitSWP14SW_MatrixEntryPKcjS2_j_param_3,
	.param .u32 _Z6InitSWP14SW_MatrixEntryPKcjS2_j_param_4
)
{
	.reg .pred 	%p<15>;
	.reg .b16 	%rs<4>;
	.reg .b32 	%r<34>;
	.reg .b64 	%rd<13>;

	ld.param.u64 	%rd5, [_Z6InitSWP14SW_MatrixEntryPKcjS2_j_param_0];
	ld.param.u64 	%rd6, [_Z6InitSWP14SW_MatrixEntryPKcjS2_j_param_1];
	ld.param.u32 	%r19, [_Z6InitSWP14SW_MatrixEntryPKcjS2_j_param_2];
	ld.param.u64 	%rd7, [_Z6InitSWP14SW_MatrixEntryPKcjS2_j_param_3];
	ld.param.u32 	%r20, [_Z6InitSWP14SW_MatrixEntryPKcjS2_j_param_4];
	mov.u32 	%r32, %tid.x;
	mov.u32 	%r2, %tid.y;
	mov.u32 	%r21, %ctaid.z;
	mov.u32 	%r22, %ntid.z;
	mov.u32 	%r23, %tid.z;
	mad.lo.s32 	%r3, %r21, %r22, %r23;
	mul.lo.s32 	%r4, %r19, %r3;
	mul.lo.s32 	%r5, %r20, %r3;
	setp.gt.u32 	%p4, %r32, %r19;
	@%p4 bra 	$L__BB0_8;
	add.s32 	%r6, %r4, -1;
	add.s32 	%r7, %r5, -1;
	mov.u32 	%r8, %ntid.y;
	mov.u32 	%r9, %ntid.x;
	mad.lo.s32 	%r10, %r3, %r19, %r3;
	add.s32 	%r11, %r20, 1;
	cvta.to.global.u64 	%rd1, %rd6;
	cvta.to.global.u64 	%rd2, %rd7;
	cvta.to.global.u64 	%rd3, %rd5;
$L__BB0_2:
	setp.gt.u32 	%p5, %r2, %r20;
	@%p5 bra 	$L__BB0_7;
	add.s32 	%r24, %r32, %r10;
	mul.lo.s32 	%r13, %r24, %r11;
	add.s32 	%r14, %r6, %r32;
	cvt.s64.s32 	%rd8, %r14;
	add.s64 	%rd4, %rd1, %rd8;
	mov.u32 	%r33, %r2;
$L__BB0_4:
	setp.le.u32 	%p7, %r4, %r14;
	add.s32 	%r16, %r7, %r33;
	setp.le.u32 	%p8, %r5, %r16;
	and.pred  	%p1, %p7, %p8;
	mov.pred 	%p14, 0;
	not.pred 	%p9, %p1;
	@%p9 bra 	$L__BB0_6;
	ld.global.u8 	%rs1, [%rd4];
	cvt.s64.s32 	%rd9, %r16;
	add.s64 	%rd10, %rd2, %rd9;
	ld.global.u8 	%rs2, [%rd10];
	setp.eq.s16 	%p14, %rs1, %rs2;
$L__BB0_6:
	setp.ne.s32 	%p10, %r32, 0;
	setp.ne.s32 	%p11, %r33, 0;
	selp.u32 	%r25, 1, 0, %p14;
	add.s32 	%r26, %r25, %r25;
	add.s32 	%r27, %r26, -1;
	selp.b32 	%r28, %r27, 0, %p1;
	selp.b32 	%r29, %r28, 0, %p11;
	selp.b32 	%r30, %r29, 0, %p10;
	add.s32 	%r31, %r33, %r13;
	mul.wide.u32 	%rd11, %r31, 8;
	add.s64 	%rd12, %rd3, %rd11;
	st.global.u32 	[%rd12+4], %r30;
	mov.b16 	%rs3, 0;
	st.global.u8 	[%rd12], %rs3;
	add.s32 	%r33, %r33, %r8;
	setp.le.u32 	%p12, %r33, %r20;
	@%p12 bra 	$L__BB0_4;
$L__BB0_7:
	add.s32 	%r32, %r32, %r9;
	setp.le.u32 	%p13, %r32, %r19;
	@%p13 bra 	$L__BB0_2;
$L__BB0_8:
	ret;

}
	// .globl	_Z9ComputeSWP14SW_MatrixEntryjjPiPcj
.visible .entry _Z9ComputeSWP14SW_MatrixEntryjjPiPcj(
	.param .u64 .ptr .align 1 _Z9ComputeSWP14SW_MatrixEntryjjPiPcj_param_0,
	.param .u32 _Z9ComputeSWP14SW_MatrixEntryjjPiPcj_param_1,
	.param .u32 _Z9ComputeSWP14SW_MatrixEntryjjPiPcj_param_2,
	.param .u64 .ptr .align 1 _Z9ComputeSWP14SW_MatrixEntryjjPiPcj_param_3,
	.param .u64 .ptr .align 1 _Z9ComputeSWP14SW_MatrixEntryjjPiPcj_param_4,
	.param .u32 _Z9ComputeSWP14SW_MatrixEntryjjPiPcj_param_5
)
{
	.reg .pred 	%p<109>;
	.reg .b16 	%rs<50>;
	.reg .b32 	%r<418>;
	.reg .b64 	%rd<68>;

	ld.param.u64 	%rd6, [_Z9ComputeSWP14SW_MatrixEntryjjPiPcj_param_0];
	ld.param.u32 	%r158, [_Z9ComputeSWP14SW_MatrixEntryjjPiPcj_param_1];
	ld.param.u32 	%r159, [_Z9ComputeSWP14SW_MatrixEntryjjPiPcj_param_2];
	ld.param.u64 	%rd7, [_Z9ComputeSWP14SW_MatrixEntryjjPiPcj_param_4];
	cvta.to.global.u64 	%rd1, %rd7;
	cvta.to.global.u64 	%rd2, %rd6;
	mov.u32 	%r163, %ctaid.x;
	mov.u32 	%r1, %ntid.x;
	mov.u32 	%r164, %tid.x;
	mad.lo.s32 	%r2, %r163, %r1, %r164;
	mov.u32 	%r165, %ctaid.z;
	mov.u32 	%r166, %ntid.z;
	mov.u32 	%r3, %tid.z;
	mad.lo.s32 	%r4, %r165, %r166, %r3;
	mul.lo.s32 	%r5, %r158, %r4;
	mul.lo.s32 	%r6, %r5, %r159;
	rem.u32 	%r7, %r2, %r1;
	sub.s32 	%r8, 1, %r7;
	add.s32 	%r9, %r1, -2;
	add.s32 	%r368, %r2, 1;
	setp.ge.u32 	%p4, %r368, %r158;
	mov.b32 	%r386, -1;
	mov.b32 	%r385, 0;
	mov.u32 	%r387, %r385;
	@%p4 bra 	$L__BB1_11;
	setp.eq.s32 	%p5, %r7, 0;
	setp.lt.u32 	%p6, %r8, %r159;
	and.pred  	%p1, %p5, %p6;
	sub.s32 	%r11, 2, %r7;
	setp.lt.u32 	%p7, %r7, 2;
	setp.lt.u32 	%p8, %r11, %r159;
	and.pred  	%p2, %p7, %p8;
	sub.s32 	%r12, 3, %r7;
	setp.lt.u32 	%p9, %r7, 3;
	setp.lt.u32 	%p10, %r12, %r159;
	and.pred  	%p3, %p9, %p10;
	sub.s32 	%r13, 4, %r7;
	mov.b32 	%r386, -1;
	mov.b32 	%r387, 0;
	mul.wide.s32 	%rd22, %r159, 8;
	mov.u32 	%r385, %r387;
$L__BB1_2:
	add.s32 	%r169, %r9, %r159;
	add.s32 	%r170, %r169, %r8;
	setp.ge.s32 	%p11, %r8, %r170;
	@%p11 bra 	$L__BB1_10;
	add.s32 	%r172, %r1, %r159;
	and.b32  	%r18, %r172, 3;
	setp.eq.s32 	%p12, %r18, 2;
	mov.u32 	%r372, %r8;
	@%p12 bra 	$L__BB1_7;
	setp.eq.s32 	%p13, %r18, 3;
	mad.lo.s32 	%r173, %r368, %r159, %r6;
	add.s32 	%r19, %r173, %r8;
	not.b32 	%r174, %r159;
	add.s32 	%r175, %r19, %r174;
	mul.wide.s32 	%rd8, %r175, 8;
	add.s64 	%rd9, %rd2, %rd8;
	add.s64 	%rd3, %rd9, 4;
	ld.global.u32 	%r176, [%rd9+4];
	mul.wide.u32 	%rd10, %r19, 8;
	add.s64 	%rd11, %rd2, %rd10;
	ld.global.u32 	%r177, [%rd11+4];
	add.s32 	%r178, %r177, %r176;
	ld.global.u32 	%r179, [%rd9+12];
	mul.wide.s32 	%rd12, %r159, 8;
	add.s64 	%rd4, %rd3, %rd12;
	ld.global.u32 	%r180, [%rd4];
	max.s32 	%r181, %r178, 0;
	setp.gt.s32 	%p14, %r178, -1;
	setp.gt.s32 	%p15, %r180, %r179;
	max.s32 	%r182, %r180, %r179;
	add.s32 	%r183, %r182, -2;
	setp.le.s32 	%p16, %r183, %r181;
	max.s32 	%r184, %r183, %r181;
	selp.b16 	%rs2, 4, 3, %p15;
	selp.b16 	%rs3, 0, %rs2, %p16;
	and.pred  	%p17, %p14, %p16;
	selp.u16 	%rs4, 1, 0, %p17;
	add.s16 	%rs5, %rs3, %rs4;
	selp.b32 	%r186, %r184, %r177, %p1;
	st.global.u32 	[%rd11+4], %r186;
	ld.global.u8 	%rs6, [%rd11];
	selp.b16 	%rs7, %rs5, %rs6, %p1;
	st.global.u8 	[%rd11], %rs7;
	setp.gt.s32 	%p18, %r184, %r386;
	and.pred  	%p19, %p1, %p18;
	selp.b32 	%r386, %r186, %r386, %p19;
	selp.b32 	%r385, %r368, %r385, %p19;
	selp.b32 	%r387, 1, %r387, %p19;
	mov.u32 	%r372, %r11;
	@%p13 bra 	$L__BB1_7;
	setp.eq.s32 	%p20, %r18, 0;
	add.s32 	%r187, %r19, 1;
	ld.global.u32 	%r188, [%rd3+8];
	mul.wide.u32 	%rd13, %r187, 8;
	add.s64 	%rd14, %rd2, %rd13;
	ld.global.u32 	%r189, [%rd14+4];
	add.s32 	%r190, %r189, %r188;
	ld.global.u32 	%r191, [%rd3+16];
	ld.global.u32 	%r192, [%rd4+8];
	max.s32 	%r193, %r190, 0;
	setp.gt.s32 	%p21, %r190, -1;
	setp.gt.s32 	%p22, %r192, %r191;
	max.s32 	%r194, %r192, %r191;
	add.s32 	%r195, %r194, -2;
	setp.le.s32 	%p23, %r195, %r193;
	max.s32 	%r196, %r195, %r193;
	selp.b16 	%rs8, 4, 3, %p22;
	selp.b16 	%rs9, 0, %rs8, %p23;
	and.pred  	%p24, %p21, %p23;
	selp.u16 	%rs10, 1, 0, %p24;
	add.s16 	%rs11, %rs9, %rs10;
	selp.b32 	%r198, %r196, %r189, %p2;
	st.global.u32 	[%rd14+4], %r198;
	ld.global.u8 	%rs12, [%rd14];
	selp.b16 	%rs13, %rs11, %rs12, %p2;
	st.global.u8 	[%rd14], %rs13;
	setp.gt.s32 	%p25, %r196, %r386;
	and.pred  	%p26, %p2, %p25;
	selp.b32 	%r386, %r198, %r386, %p26;
	selp.b32 	%r385, %r368, %r385, %p26;
	selp.b32 	%r387, %r11, %r387, %p26;
	mov.u32 	%r372, %r12;
	@%p20 bra 	$L__BB1_7;
	add.s32 	%r199, %r19, 2;
	ld.global.u32 	%r200, [%rd3+16];
	mul.wide.u32 	%rd15, %r199, 8;
	add.s64 	%rd16, %rd2, %rd15;
	ld.global.u32 	%r201, [%rd16+4];
	add.s32 	%r202, %r201, %r200;
	ld.global.u32 	%r203, [%rd3+24];
	ld.global.u32 	%r204, [%rd4+16];
	max.s32 	%r205, %r202, 0;
	setp.gt.s32 	%p27, %r202, -1;
	setp.gt.s32 	%p28, %r204, %r203;
	max.s32 	%r206, %r204, %r203;
	add.s32 	%r207, %r206, -2;
	setp.le.s32 	%p29, %r207, %r205;
	max.s32 	%r208, %r207, %r205;
	selp.b16 	%rs14, 4, 3, %p28;
	selp.b16 	%rs15, 0, %rs14, %p29;
	and.pred  	%p30, %p27, %p29;
	selp.u16 	%rs16, 1, 0, %p30;
	add.s16 	%rs17, %rs15, %rs16;
	selp.b32 	%r210, %r208, %r201, %p3;
	st.global.u32 	[%rd16+4], %r210;
	ld.global.u8 	%rs18, [%rd16];
	selp.b16 	%rs19, %rs17, %rs18, %p3;
	st.global.u8 	[%rd16], %rs19;
	setp.gt.s32 	%p31, %r208, %r386;
	and.pred  	%p32, %p3, %p31;
	selp.b32 	%r386, %r210, %r386, %p32;
	selp.b32 	%r385, %r368, %r385, %p32;
	selp.b32 	%r387, %r12, %r387, %p32;
	mov.u32 	%r372, %r13;
$L__BB1_7:
	add.s32 	%r211, %r1, %r159;
	add.s32 	%r212, %r211, -3;
	setp.lt.u32 	%p33, %r212, 3;
	@%p33 bra 	$L__BB1_10;
	add.s32 	%r213, %r5, %r368;
	mad.lo.s32 	%r214, %r159, %r213, %r372;
	add.s32 	%r381, %r214, 3;
	add.s32 	%r215, %r213, -1;
	mad.lo.s32 	%r380, %r159, %r215, %r372;
	add.s32 	%r379, %r372, 1;
$L__BB1_9:
	add.s32 	%r216, %r379, -1;
	setp.gt.s32 	%p34, %r216, 0;
	setp.lt.u32 	%p35, %r216, %r159;
	and.pred  	%p36, %p34, %p35;
	add.s32 	%r217, %r381, -2;
	add.s32 	%r218, %r381, -3;
	add.s32 	%r219, %r380, -1;
	mul.wide.s32 	%rd17, %r219, 8;
	add.s64 	%rd18, %rd2, %rd17;
	add.s64 	%rd19, %rd18, 4;
	ld.global.u32 	%r220, [%rd18+4];
	mul.wide.u32 	%rd20, %r218, 8;
	add.s64 	%rd21, %rd2, %rd20;
	ld.global.u32 	%r221, [%rd21+4];
	add.s32 	%r222, %r221, %r220;
	ld.global.u32 	%r223, [%rd18+12];
	add.s64 	%rd23, %rd19, %rd22;
	ld.global.u32 	%r224, [%rd23];
	max.s32 	%r225, %r222, 0;
	setp.gt.s32 	%p37, %r222, -1;
	setp.gt.s32 	%p38, %r224, %r223;
	max.s32 	%r226, %r224, %r223;
	add.s32 	%r227, %r226, -2;
	setp.le.s32 	%p39, %r227, %r225;
	max.s32 	%r228, %r227, %r225;
	selp.b16 	%rs20, 4, 3, %p38;
	selp.b16 	%rs21, 0, %rs20, %p39;
	and.pred  	%p40, %p37, %p39;
	selp.u16 	%rs22, 1, 0, %p40;
	add.s16 	%rs23, %rs21, %rs22;
	selp.b32 	%r230, %r228, %r221, %p36;
	st.global.u32 	[%rd21+4], %r230;
	ld.global.u8 	%rs24, [%rd21];
	selp.b16 	%rs25, %rs23, %rs24, %p36;
	st.global.u8 	[%rd21], %rs25;
	setp.gt.s32 	%p41, %r228, %r386;
	and.pred  	%p42, %p36, %p41;
	selp.b32 	%r231, %r230, %r386, %p42;
	selp.b32 	%r233, %r216, %r387, %p42;
	setp.gt.s32 	%p43, %r216, -1;
	setp.lt.u32 	%p44, %r379, %r159;
	and.pred  	%p45, %p43, %p44;
	ld.global.u32 	%r234, [%rd18+12];
	mul.wide.u32 	%rd24, %r217, 8;
	add.s64 	%rd25, %rd2, %rd24;
	ld.global.u32 	%r235, [%rd25+4];
	add.s32 	%r236, %r235, %r234;
	ld.global.u32 	%r237, [%rd18+20];
	ld.global.u32 	%r238, [%rd23+8];
	max.s32 	%r239, %r236, 0;
	setp.gt.s32 	%p46, %r236, -1;
	setp.gt.s32 	%p47, %r238, %r237;
	max.s32 	%r240, %r238, %r237;
	add.s32 	%r241, %r240, -2;
	setp.le.s32 	%p48, %r241, %r239;
	max.s32 	%r242, %r241, %r239;
	selp.b16 	%rs26, 4, 3, %p47;
	selp.b16 	%rs27, 0, %rs26, %p48;
	and.pred  	%p49, %p46, %p48;
	selp.u16 	%rs28, 1, 0, %p49;
	add.s16 	%rs29, %rs27, %rs28;
	selp.b32 	%r244, %r242, %r235, %p45;
	st.global.u32 	[%rd25+4], %r244;
	ld.global.u8 	%rs30, [%rd25];
	selp.b16 	%rs31, %rs29, %rs30, %p45;
	st.global.u8 	[%rd25], %rs31;
	setp.gt.s32 	%p50, %r242, %r231;
	and.pred  	%p51, %p45, %p50;
	selp.b32 	%r245, %r244, %r231, %p51;
	selp.b32 	%r247, %r379, %r233, %p51;
	setp.gt.s32 	%p52, %r216, -2;
	add.s32 	%r248, %r379, 1;
	setp.lt.u32 	%p53, %r248, %r159;
	and.pred  	%p54, %p52, %p53;
	add.s32 	%r249, %r381, -1;
	ld.global.u32 	%r250, [%rd18+20];
	mul.wide.u32 	%rd26, %r249, 8;
	add.s64 	%rd27, %rd2, %rd26;
	ld.global.u32 	%r251, [%rd27+4];
	add.s32 	%r252, %r251, %r250;
	ld.global.u32 	%r253, [%rd18+28];
	ld.global.u32 	%r254, [%rd23+16];
	max.s32 	%r255, %r252, 0;
	setp.gt.s32 	%p55, %r252, -1;
	setp.gt.s32 	%p56, %r254, %r253;
	max.s32 	%r256, %r254, %r253;
	add.s32 	%r257, %r256, -2;
	setp.le.s32 	%p57, %r257, %r255;
	max.s32 	%r258, %r257, %r255;
	selp.b16 	%rs32, 4, 3, %p56;
	selp.b16 	%rs33, 0, %rs32, %p57;
	and.pred  	%p58, %p55, %p57;
	selp.u16 	%rs34, 1, 0, %p58;
	add.s16 	%rs35, %rs33, %rs34;
	selp.b32 	%r260, %r258, %r251, %p54;
	st.global.u32 	[%rd27+4], %r260;
	ld.global.u8 	%rs36, [%rd27];
	selp.b16 	%rs37, %rs35, %rs36, %p54;
	st.global.u8 	[%rd27], %rs37;
	setp.gt.s32 	%p59, %r258, %r245;
	and.pred  	%p60, %p54, %p59;
	selp.b32 	%r261, %r260, %r245, %p60;
	selp.b32 	%r263, %r248, %r247, %p60;
	setp.gt.s32 	%p61, %r216, -3;
	add.s32 	%r264, %r379, 2;
	setp.lt.u32 	%p62, %r264, %r159;
	and.pred  	%p63, %p61, %p62;
	ld.global.u32 	%r265, [%rd18+28];
	mul.wide.u32 	%rd28, %r381, 8;
	add.s64 	%rd29, %rd2, %rd28;
	ld.global.u32 	%r266, [%rd29+4];
	add.s32 	%r267, %r266, %r265;
	ld.global.u32 	%r268, [%rd18+36];
	ld.global.u32 	%r269, [%rd23+24];
	max.s32 	%r270, %r267, 0;
	setp.gt.s32 	%p64, %r267, -1;
	setp.gt.s32 	%p65, %r269, %r268;
	max.s32 	%r271, %r269, %r268;
	add.s32 	%r272, %r271, -2;
	setp.le.s32 	%p66, %r272, %r270;
	max.s32 	%r273, %r272, %r270;
	selp.b16 	%rs38, 4, 3, %p65;
	selp.b16 	%rs39, 0, %rs38, %p66;
	and.pred  	%p67, %p64, %p66;
	selp.u16 	%rs40, 1, 0, %p67;
	add.s16 	%rs41, %rs39, %rs40;
	selp.b32 	%r275, %r273, %r266, %p63;
	st.global.u32 	[%rd29+4], %r275;
	ld.global.u8 	%rs42, [%rd29];
	selp.b16 	%rs43, %rs41, %rs42, %p63;
	st.global.u8 	[%rd29], %rs43;
	setp.gt.s32 	%p68, %r273, %r261;
	and.pred  	%p69, %p63, %p68;
	selp.b32 	%r386, %r275, %r261, %p69;
	selp.b32 	%r276, %r368, %r385, %p42;
	selp.b32 	%r277, %r368, %r276, %p51;
	selp.b32 	%r278, %r368, %r277, %p60;
	selp.b32 	%r385, %r368, %r278, %p69;
	selp.b32 	%r387, %r264, %r263, %p69;
	add.s32 	%r381, %r381, 4;
	add.s32 	%r380, %r380, 4;
	add.s32 	%r50, %r379, 4;
	add.s32 	%r279, %r379, 3;
	add.s32 	%r280, %r9, %r159;
	add.s32 	%r281, %r280, %r8;
	setp.ne.s32 	%p70, %r279, %r281;
	mov.u32 	%r379, %r50;
	@%p70 bra 	$L__BB1_9;
$L__BB1_10:
	add.s32 	%r368, %r368, %r1;
	setp.lt.u32 	%p71, %r368, %r158;
	@%p71 bra 	$L__BB1_2;
$L__BB1_11:
	mad.lo.s32 	%r58, %r3, %r1, %r2;
	mul.lo.s32 	%r59, %r58, 3;
	shl.b32 	%r282, %r59, 2;
	mov.u32 	%r283, shared_memory;
	add.s32 	%r60, %r283, %r282;
	st.shared.u32 	[%r60], %r386;
	st.shared.u32 	[%r60+4], %r385;
	st.shared.u32 	[%r60+8], %r387;
	bar.sync 	0;
	setp.ne.s32 	%p72, %r2, 0;
	@%p72 bra 	$L__BB1_52;
	setp.lt.u32 	%p73, %r1, 2;
	mov.u32 	%r404, %r59;
	@%p73 bra 	$L__BB1_34;
	add.s32 	%r61, %r1, -1;
	and.b32  	%r62, %r61, 3;
	setp.lt.u32 	%p74, %r9, 3;
	mov.b32 	%r398, 1;
	mov.u32 	%r404, %r59;
	@%p74 bra 	$L__BB1_28;
	and.b32  	%r63, %r61, -4;
	mov.b32 	%r398, 1;
	mov.u32 	%r404, %r59;
$L__BB1_15:
	mov.u32 	%r64, %r398;
	mul.lo.s32 	%r287, %r64, 3;
	add.s32 	%r66, %r287, %r59;
	shl.b32 	%r288, %r287, 2;
	add.s32 	%r67, %r60, %r288;
	ld.shared.u32 	%r68, [%r67];
	shl.b32 	%r289, %r404, 2;
	add.s32 	%r291, %r283, %r289;
	ld.shared.u32 	%r69, [%r291];
	add.s32 	%r70, %r67, 4;
	add.s32 	%r71, %r67, 8;
	add.s32 	%r72, %r291, 4;
	add.s32 	%r73, %r291, 8;
	setp.gt.u32 	%p75, %r68, %r69;
	mov.u32 	%r393, %r66;
	@%p75 bra 	$L__BB1_18;
	setp.ne.s32 	%p76, %r68, %r69;
	mov.u32 	%r393, %r404;
	@%p76 bra 	$L__BB1_18;
	ld.shared.u32 	%r292, [%r70];
	ld.shared.u32 	%r293, [%r71];
	ld.shared.u32 	%r294, [%r72];
	ld.shared.u32 	%r295, [%r73];
	mad.lo.s32 	%r296, %r292, %r159, %r293;
	mad.lo.s32 	%r297, %r294, %r159, %r295;
	setp.lt.u32 	%p77, %r296, %r297;
	selp.b32 	%r393, %r66, %r404, %p77;
$L__BB1_18:
	add.s32 	%r76, %r66, 3;
	ld.shared.u32 	%r77, [%r67+12];
	shl.b32 	%r298, %r393, 2;
	add.s32 	%r300, %r283, %r298;
	ld.shared.u32 	%r78, [%r300];
	add.s32 	%r79, %r67, 16;
	add.s32 	%r80, %r67, 20;
	add.s32 	%r81, %r300, 4;
	add.s32 	%r82, %r300, 8;
	setp.gt.u32 	%p78, %r77, %r78;
	mov.u32 	%r394, %r76;
	@%p78 bra 	$L__BB1_21;
	setp.ne.s32 	%p79, %r77, %r78;
	mov.u32 	%r394, %r393;
	@%p79 bra 	$L__BB1_21;
	ld.shared.u32 	%r301, [%r79];
	ld.shared.u32 	%r302, [%r80];
	ld.shared.u32 	%r303, [%r81];
	ld.shared.u32 	%r304, [%r82];
	mad.lo.s32 	%r305, %r301, %r159, %r302;
	mad.lo.s32 	%r306, %r303, %r159, %r304;
	setp.lt.u32 	%p80, %r305, %r306;
	selp.b32 	%r394, %r76, %r393, %p80;
$L__BB1_21:
	add.s32 	%r85, %r66, 6;
	ld.shared.u32 	%r86, [%r67+24];
	shl.b32 	%r307, %r394, 2;
	add.s32 	%r309, %r283, %r307;
	ld.shared.u32 	%r87, [%r309];
	add.s32 	%r88, %r67, 28;
	add.s32 	%r89, %r67, 32;
	add.s32 	%r90, %r309, 4;
	add.s32 	%r91, %r309, 8;
	setp.gt.u32 	%p81, %r86, %r87;
	mov.u32 	%r395, %r85;
	@%p81 bra 	$L__BB1_24;
	setp.ne.s32 	%p82, %r86, %r87;
	mov.u32 	%r395, %r394;
	@%p82 bra 	$L__BB1_24;
	ld.shared.u32 	%r310, [%r88];
	ld.shared.u32 	%r311, [%r89];
	ld.shared.u32 	%r312, [%r90];
	ld.shared.u32 	%r313, [%r91];
	mad.lo.s32 	%r314, %r310, %r159, %r311;
	mad.lo.s32 	%r315, %r312, %r159, %r313;
	setp.lt.u32 	%p83, %r314, %r315;
	selp.b32 	%r395, %r85, %r394, %p83;
$L__BB1_24:
	add.s32 	%r94, %r66, 9;
	ld.shared.u32 	%r95, [%r67+36];
	shl.b32 	%r316, %r395, 2;
	add.s32 	%r318, %r283, %r316;
	ld.shared.u32 	%r96, [%r318];
	add.s32 	%r97, %r67, 40;
	add.s32 	%r98, %r67, 44;
	add.s32 	%r99, %r318, 4;
	add.s32 	%r100, %r318, 8;
	setp.gt.u32 	%p84, %r95, %r96;
	mov.u32 	%r404, %r94;
	@%p84 bra 	$L__BB1_27;
	setp.ne.s32 	%p85, %r95, %r96;
	mov.u32 	%r404, %r395;
	@%p85 bra 	$L__BB1_27;
	ld.shared.u32 	%r319, [%r97];
	ld.shared.u32 	%r320, [%r98];
	ld.shared.u32 	%r321, [%r99];
	ld.shared.u32 	%r322, [%r100];
	mad.lo.s32 	%r323, %r319, %r159, %r320;
	mad.lo.s32 	%r324, %r321, %r159, %r322;
	setp.lt.u32 	%p86, %r323, %r324;
	selp.b32 	%r404, %r94, %r395, %p86;
$L__BB1_27:
	add.s32 	%r398, %r64, 4;
	add.s32 	%r325, %r64, 3;
	setp.ne.s32 	%p87, %r325, %r63;
	@%p87 bra 	$L__BB1_15;
$L__BB1_28:
	setp.eq.s32 	%p88, %r62, 0;
	@%p88 bra 	$L__BB1_34;
	neg.s32 	%r402, %r62;
	mad.lo.s32 	%r401, %r398, 3, %r59;
	mul.lo.s32 	%r326, %r58, 12;
	mad.lo.s32 	%r327, %r398, 12, %r326;
	add.s32 	%r329, %r327, %r283;
	add.s32 	%r400, %r329, 4;
$L__BB1_30:
	.pragma "nounroll";
	mov.u32 	%r113, %r404;
	ld.shared.u32 	%r114, [%r400+-4];
	shl.b32 	%r330, %r113, 2;
	add.s32 	%r332, %r283, %r330;
	ld.shared.u32 	%r115, [%r332];
	add.s32 	%r116, %r400, 4;
	add.s32 	%r117, %r332, 4;
	add.s32 	%r118, %r332, 8;
	setp.gt.u32 	%p89, %r114, %r115;
	mov.u32 	%r404, %r401;
	@%p89 bra 	$L__BB1_33;
	setp.ne.s32 	%p90, %r114, %r115;
	mov.u32 	%r404, %r113;
	@%p90 bra 	$L__BB1_33;
	ld.shared.u32 	%r333, [%r400];
	ld.shared.u32 	%r334, [%r116];
	ld.shared.u32 	%r335, [%r117];
	ld.shared.u32 	%r336, [%r118];
	mad.lo.s32 	%r337, %r333, %r159, %r334;
	mad.lo.s32 	%r338, %r335, %r159, %r336;
	setp.lt.u32 	%p91, %r337, %r338;
	selp.b32 	%r404, %r401, %r113, %p91;
$L__BB1_33:
	add.s32 	%r402, %r402, 1;
	setp.ne.s32 	%p92, %r402, 0;
	add.s32 	%r401, %r401, 3;
	add.s32 	%r400, %r400, 12;
	@%p92 bra 	$L__BB1_30;
$L__BB1_34:
	ld.param.u32 	%r364, [_Z9ComputeSWP14SW_MatrixEntryjjPiPcj_param_5];
	ld.param.u64 	%rd67, [_Z9ComputeSWP14SW_MatrixEntryjjPiPcj_param_3];
	shl.b32 	%r340, %r404, 2;
	add.s32 	%r125, %r283, %r340;
	ld.shared.u32 	%r342, [%r125];
	cvta.to.global.u64 	%rd30, %rd67;
	mul.wide.u32 	%rd31, %r4, 4;
	add.s64 	%rd32, %rd30, %rd31;
	st.global.u32 	[%rd32], %r342;
	mul.lo.s32 	%r126, %r364, %r4;
	setp.eq.s32 	%p93, %r364, 0;
	mov.b32 	%r409, 0;
	@%p93 bra 	$L__BB1_39;
	ld.shared.u32 	%r411, [%r125+8];
	ld.shared.u32 	%r410, [%r125+4];
	mov.b32 	%r406, 0;
$L__BB1_36:
	mad.lo.s32 	%r344, %r410, %r159, %r6;
	add.s32 	%r345, %r344, %r411;
	mul.wide.u32 	%rd33, %r345, 8;
	add.s64 	%rd34, %rd2, %rd33;
	ld.global.u8 	%rs44, [%rd34];
	setp.gt.s16 	%p94, %rs44, 2;
	@%p94 bra 	$L__BB1_53;
	add.s16 	%rs45, %rs44, -1;
	setp.lt.u16 	%p97, %rs45, 2;
	@%p97 bra 	$L__BB1_56;
	setp.eq.s16 	%p98, %rs44, 0;
	mov.u32 	%r409, %r406;
	@%p98 bra 	$L__BB1_39;
	bra.uni 	$L__BB1_58;
$L__BB1_39:
	ld.param.u32 	%r366, [_Z9ComputeSWP14SW_MatrixEntryjjPiPcj_param_5];
	setp.ge.u32 	%p100, %r409, %r366;
	@%p100 bra 	$L__BB1_52;
	ld.param.u32 	%r367, [_Z9ComputeSWP14SW_MatrixEntryjjPiPcj_param_5];
	sub.s32 	%r133, %r367, %r409;
	and.b32  	%r134, %r133, 7;
	sub.s32 	%r347, %r409, %r367;
	setp.gt.u32 	%p101, %r347, -8;
	@%p101 bra 	$L__BB1_44;
	add.s32 	%r414, %r409, 3;
	add.s32 	%r413, %r409, %r126;
	and.b32  	%r348, %r133, -8;
	neg.s32 	%r412, %r348;
$L__BB1_42:
	.pragma "nounroll";
	cvt.u64.u32 	%rd37, %r413;
	add.s64 	%rd38, %rd1, %rd37;
	mov.b16 	%rs46, 0;
	st.global.u8 	[%rd38], %rs46;
	add.s32 	%r349, %r413, 1;
	cvt.u64.u32 	%rd39, %r349;
	add.s64 	%rd40, %rd1, %rd39;
	st.global.u8 	[%rd40], %rs46;
	add.s32 	%r350, %r413, 2;
	cvt.u64.u32 	%rd41, %r350;
	add.s64 	%rd42, %rd1, %rd41;
	st.global.u8 	[%rd42], %rs46;
	add.s32 	%r351, %r413, 3;
	cvt.u64.u32 	%rd43, %r351;
	add.s64 	%rd44, %rd1, %rd43;
	st.global.u8 	[%rd44], %rs46;
	add.s32 	%r352, %r413, 4;
	cvt.u64.u32 	%rd45, %r352;
	add.s64 	%rd46, %rd1, %rd45;
	st.global.u8 	[%rd46], %rs46;
	add.s32 	%r353, %r413, 5;
	cvt.u64.u32 	%rd47, %r353;
	add.s64 	%rd48, %rd1, %rd47;
	st.global.u8 	[%rd48], %rs46;
	add.s32 	%r354, %r413, 6;
	cvt.u64.u32 	%rd49, %r354;
	add.s64 	%rd50, %rd1, %rd49;
	st.global.u8 	[%rd50], %rs46;
	add.s32 	%r355, %r413, 7;
	cvt.u64.u32 	%rd51, %r355;
	add.s64 	%rd52, %rd1, %rd51;
	st.global.u8 	[%rd52], %rs46;
	add.s32 	%r414, %r414, 8;
	add.s32 	%r413, %r413, 8;
	add.s32 	%r412, %r412, 8;
	setp.ne.s32 	%p102, %r412, 0;
	@%p102 bra 	$L__BB1_42;
	add.s32 	%r409, %r414, -3;
$L__BB1_44:
	setp.eq.s32 	%p103, %r134, 0;
	@%p103 bra 	$L__BB1_52;
	and.b32  	%r153, %r133, 3;
	setp.lt.u32 	%p104, %r134, 4;
	@%p104 bra 	$L__BB1_47;
	add.s32 	%r356, %r409, %r126;
	cvt.u64.u32 	%rd53, %r356;
	add.s64 	%rd54, %rd1, %rd53;
	mov.b16 	%rs47, 0;
	st.global.u8 	[%rd54], %rs47;
	add.s32 	%r357, %r356, 1;
	cvt.u64.u32 	%rd55, %r357;
	add.s64 	%rd56, %rd1, %rd55;
	st.global.u8 	[%rd56], %rs47;
	add.s32 	%r358, %r356, 2;
	cvt.u64.u32 	%rd57, %r358;
	add.s64 	%rd58, %rd1, %rd57;
	st.global.u8 	[%rd58], %rs47;
	add.s32 	%r359, %r356, 3;
	cvt.u64.u32 	%rd59, %r359;
	add.s64 	%rd60, %rd1, %rd59;
	st.global.u8 	[%rd60], %rs47;
	add.s32 	%r409, %r409, 4;
$L__BB1_47:
	setp.eq.s32 	%p105, %r153, 0;
	@%p105 bra 	$L__BB1_52;
	setp.eq.s32 	%p106, %r153, 1;
	@%p106 bra 	$L__BB1_50;
	add.s32 	%r360, %r409, %r126;
	cvt.u64.u32 	%rd61, %r360;
	add.s64 	%rd62, %rd1, %rd61;
	mov.b16 	%rs48, 0;
	st.global.u8 	[%rd62], %rs48;
	add.s32 	%r361, %r360, 1;
	cvt.u64.u32 	%rd63, %r361;
	add.s64 	%rd64, %rd1, %rd63;
	st.global.u8 	[%rd64], %rs48;
	add.s32 	%r409, %r409, 2;
$L__BB1_50:
	and.b32  	%r362, %r133, 1;
	setp.eq.b32 	%p107, %r362, 1;
	not.pred 	%p108, %p107;
	@%p108 bra 	$L__BB1_52;
	add.s32 	%r363, %r409, %r126;
	cvt.u64.u32 	%rd65, %r363;
	add.s64 	%rd66, %rd1, %rd65;
	mov.b16 	%rs49, 0;
	st.global.u8 	[%rd66], %rs49;
$L__BB1_52:
	ret;
$L__BB1_53:
	setp.eq.s16 	%p95, %rs44, 3;
	@%p95 bra 	$L__BB1_57;
	setp.eq.s16 	%p96, %rs44, 4;
	@%p96 bra 	$L__BB1_55;
	bra.uni 	$L__BB1_58;
$L__BB1_55:
	add.s32 	%r411, %r411, -1;
	bra.uni 	$L__BB1_58;
$L__BB1_56:
	add.s32 	%r410, %r410, -1;
	add.s32 	%r411, %r411, -1;
	bra.uni 	$L__BB1_58;
$L__BB1_57:
	add.s32 	%r410, %r410, -1;
$L__BB1_58:
	ld.param.u32 	%r409, [_Z9ComputeSWP14SW_MatrixEntryjjPiPcj_param_5];
	add.s32 	%r346, %r406, %r126;
	cvt.u64.u32 	%rd35, %r346;
	add.s64 	%rd36, %rd1, %rd35;
	st.global.u8 	[%rd36], %rs44;
	add.s32 	%r406, %r406, 1;
	setp.eq.s32 	%p99, %r406, %r409;
	@%p99 bra 	$L__BB1_39;
	bra.uni 	$L__BB1_36;

}


// ===== COMPILED SASS (sm_100) =====

	.target	sm_100

	.elftype	@"ET_EXEC"


//--------------------- .note.nv.tkinfo           --------------------------
	.section	.note.nv.tkinfo,"",@"SHT_NOTE"
	.sectionflags	@"SHF_NOTE_NV_TKINFO"
	.tkinfo
        /*0018*/ 	.word	0x00000002
        /*0030*/ 	.string	""
        /*0030*/ 	.string	"ptxas"
        /*0030*/ 	.string	"Cuda compilation tools, release 13.0, V13.0.88"
        /*0030*/ 	.string	"Build cuda_13.0.r13.0/compiler.36424714_0"
        /*0030*/ 	.string	"-arch sm_100 -m 64 "



//--------------------- .note.nv.cuinfo           --------------------------
	.section	.note.nv.cuinfo,"",@"SHT_NOTE"
	.sectionflags	@"SHF_NOTE_NV_CUINFO"
        /*0018*/ 	.short	0x0002
        /*001a*/ 	.short	0x0064
        /*001c*/ 	.short	0x0082
	.zero		2


//--------------------- .nv.info                  --------------------------
	.section	.nv.info,"",@"SHT_CUDA_INFO"
	.align	4


	//----- nvinfo : EIATTR_REGCOUNT
	.align		4
        /*0000*/ 	.byte	0x04, 0x2f
        /*0002*/ 	.short	(.L_1 - .L_0)
	.align		4
.L_0:
        /*0004*/ 	.word	index@(_Z6InitSWP14SW_MatrixEntryPKcjS2_j)
        /*0008*/ 	.word	0x00000018


	//----- nvinfo : EIATTR_FRAME_SIZE
	.align		4
.L_1:
        /*000c*/ 	.byte	0x04, 0x11
        /*000e*/ 	.short	(.L_3 - .L_2)
	.align		4
.L_2:
        /*0010*/ 	.word	index@(_Z6InitSWP14SW_MatrixEntryPKcjS2_j)
        /*0014*/ 	.word	0x00000000


	//----- nvinfo : EIATTR_REGCOUNT
	.align		4
.L_3:
        /*0018*/ 	.byte	0x04, 0x2f
        /*001a*/ 	.short	(.L_5 - .L_4)
	.align		4
.L_4:
        /*001c*/ 	.word	index@(_Z9ComputeSWP14SW_MatrixEntryjjPiPcj)
        /*0020*/ 	.word	0x00000028


	//----- nvinfo : EIATTR_FRAME_SIZE
	.align		4
.L_5:
        /*0024*/ 	.byte	0x04, 0x11
        /*0026*/ 	.short	(.L_7 - .L_6)
	.align		4
.L_6:
        /*0028*/ 	.word	index@(_Z9ComputeSWP14SW_MatrixEntryjjPiPcj)
        /*002c*/ 	.word	0x00000000


	//----- nvinfo : EIATTR_MIN_STACK_SIZE
	.align		4
.L_7:
        /*0030*/ 	.byte	0x04, 0x12
        /*0032*/ 	.short	(.L_9 - .L_8)
	.align		4
.L_8:
        /*0034*/ 	.word	index@(_Z9ComputeSWP14SW_MatrixEntryjjPiPcj)
        /*0038*/ 	.word	0x00000000


	//----- nvinfo : EIATTR_MIN_STACK_SIZE
	.align		4
.L_9:
        /*003c*/ 	.byte	0x04, 0x12
        /*003e*/ 	.short	(.L_11 - .L_10)
	.align		4
.L_10:
        /*0040*/ 	.word	index@(_Z6InitSWP14SW_MatrixEntryPKcjS2_j)
        /*0044*/ 	.word	0x00000000
.L_11:


//--------------------- .nv.compat                --------------------------
	.section	.nv.compat,"",@"SHT_CUDA_COMPAT_INFO"
	.align	4
        /*0000*/ 	.byte	0x02, 0x09, 0x00, 0x00, 0x02, 0x02, 0x01, 0x00, 0x02, 0x05, 0x05, 0x00, 0x03, 0x07, 0x01, 0x01
        /*0010*/ 	.byte	0x02, 0x03, 0x00, 0x00, 0x02, 0x06, 0x01, 0x00, 0x04, 0x0b, 0x08, 0x00, 0x09, 0x00, 0x00, 0x00
        /*0020*/ 	.byte	0x00, 0x00, 0x00, 0x00


//--------------------- .nv.info._Z9ComputeSWP14SW_MatrixEntryjjPiPcj --------------------------
	.section	.nv.info._Z9ComputeSWP14SW_MatrixEntryjjPiPcj,"",@"SHT_CUDA_INFO"
	.sectionflags	@""
	.align	4


	//----- nvinfo : EIATTR_CUDA_API_VERSION
	.align		4
        /*0000*/ 	.byte	0x04, 0x37
        /*0002*/ 	.short	(.L_13 - .L_12)
.L_12:
        /*0004*/ 	.word	0x00000082


	//----- nvinfo : EIATTR_KPARAM_INFO
	.align		4
.L_13:
        /*0008*/ 	.byte	0x04, 0x17
        /*000a*/ 	.short	(.L_15 - .L_14)
.L_14:
        /*000c*/ 	.word	0x00000000
        /*0010*/ 	.short	0x0005
        /*0012*/ 	.short	0x0020
        /*0014*/ 	.byte	0x00, 0xf0, 0x11, 0x00


	//----- nvinfo : EIATTR_KPARAM_INFO
	.align		4
.L_15:
        /*0018*/ 	.byte	0x04, 0x17
        /*001a*/ 	.short	(.L_17 - .L_16)
.L_16:
        /*001c*/ 	.word	0x00000000
        /*0020*/ 	.short	0x0004
        /*0022*/ 	.short	0x0018
        /*0024*/ 	.byte	0x00, 0xf5, 0x21, 0x00


	//----- nvinfo : EIATTR_KPARAM_INFO
	.align		4
.L_17:
        /*0028*/ 	.byte	0x04, 0x17
        /*002a*/ 	.short	(.L_19 - .L_18)
.L_18:
        /*002c*/ 	.word	0x00000000
        /*0030*/ 	.short	0x0003
        /*0032*/ 	.short	0x0010
        /*0034*/ 	.byte	0x00, 0xf5, 0x21, 0x00


	//----- nvinfo : EIATTR_KPARAM_INFO
	.align		4
.L_19:
        /*0038*/ 	.byte	0x04, 0x17
        /*003a*/ 	.short	(.L_21 - .L_20)
.L_20:
        /*003c*/ 	.word	0x00000000
        /*0040*/ 	.short	0x0002
        /*0042*/ 	.short	0x000c
        /*0044*/ 	.byte	0x00, 0xf0, 0x11, 0x00


	//----- nvinfo : EIATTR_KPARAM_INFO
	.align		4
.L_21:
        /*0048*/ 	.byte	0x04, 0x17
        /*004a*/ 	.short	(.L_23 - .L_22)
.L_22:
        /*004c*/ 	.word	0x00000000
        /*0050*/ 	.short	0x0001
        /*0052*/ 	.short	0x0008
        /*0054*/ 	.byte	0x00, 0xf0, 0x11, 0x00


	//----- nvinfo : EIATTR_KPARAM_INFO
	.align		4
.L_23:
        /*0058*/ 	.byte	0x04, 0x17
        /*005a*/ 	.short	(.L_25 - .L_24)
.L_24:
        /*005c*/ 	.word	0x00000000
        /*0060*/ 	.short	0x0000
        /*0062*/ 	.short	0x0000
        /*0064*/ 	.byte	0x00, 0xf5, 0x21, 0x00


	//----- nvinfo : EIATTR_SPARSE_MMA_MASK
	.align		4
.L_25:
        /*0068*/ 	.byte	0x03, 0x50
        /*006a*/ 	.short	0x0000


	//----- nvinfo : EIATTR_MAXREG_COUNT
	.align		4
        /*006c*/ 	.byte	0x03, 0x1b
        /*006e*/ 	.short	0x00ff


	//----- nvinfo : EIATTR_NUM_BARRIERS
	.align		4
        /*0070*/ 	.byte	0x02, 0x4c
        /*0072*/ 	.byte	0x01
	.zero		1


	//----- nvinfo : EIATTR_MERCURY_ISA_VERSION
	.align		4
        /*0074*/ 	.byte	0x03, 0x5f
        /*0076*/ 	.short	0x0101


	//----- nvinfo : EIATTR_VRC_CTA_INIT_COUNT
	.align		4
        /*0078*/ 	.byte	0x02, 0x4a
	.zero		1
	.zero		1


	//----- nvinfo : EIATTR_EXIT_INSTR_OFFSETS
	.align		4
        /*007c*/ 	.byte	0x04, 0x1c
        /*007e*/ 	.short	(.L_27 - .L_26)


	//   ....[0]....
.L_26:
        /*0080*/ 	.word	0x00001380


	//   ....[1]....
        /*0084*/ 	.word	0x00001fb0


	//   ....[2]....
        /*0088*/ 	.word	0x00002300


	//   ....[3]....
        /*008c*/ 	.word	0x00002490


	//   ....[4]....
        /*0090*/ 	.word	0x000025a0


	//   ....[5]....
        /*0094*/ 	.word	0x00002600


	//----- nvinfo : EIATTR_CRS_STACK_SIZE
	.align		4
.L_27:
        /*0098*/ 	.byte	0x04, 0x1e
        /*009a*/ 	.short	(.L_29 - .L_28)
.L_28:
        /*009c*/ 	.word	0x00000000


	//----- nvinfo : EIATTR_CBANK_PARAM_SIZE
	.align		4
.L_29:
        /*00a0*/ 	.byte	0x03, 0x19
        /*00a2*/ 	.short	0x0024


	//----- nvinfo : EIATTR_PARAM_CBANK
	.align		4
        /*00a4*/ 	.byte	0x04, 0x0a
        /*00a6*/ 	.short	(.L_31 - .L_30)
	.align		4
.L_30:
        /*00a8*/ 	.word	index@(.nv.constant0._Z9ComputeSWP14SW_MatrixEntryjjPiPcj)
        /*00ac*/ 	.short	0x0380
        /*00ae*/ 	.short	0x0024


	//----- nvinfo : EIATTR_SW_WAR
	.align		4
.L_31:
        /*00b0*/ 	.byte	0x04, 0x36
        /*00b2*/ 	.short	(.L_33 - .L_32)
.L_32:
        /*00b4*/ 	.word	0x00000008
.L_33:


//--------------------- .nv.info._Z6InitSWP14SW_MatrixEntryPKcjS2_j --------------------------
	.section	.nv.info._Z6InitSWP14SW_MatrixEntryPKcjS2_j,"",@"SHT_CUDA_INFO"
	.sectionflags	@""
	.align	4


	//----- nvinfo : EIATTR_CUDA_API_VERSION
	.align		4
        /*0000*/ 	.byte	0x04, 0x37
        /*0002*/ 	.short	(.L_35 - .L_34)
.L_34:
        /*0004*/ 	.word	0x00000082


	//----- nvinfo : EIATTR_KPARAM_INFO
	.align		4
.L_35:
        /*0008*/ 	.byte	0x04, 0x17
        /*000a*/ 	.short	(.L_37 - .L_36)
.L_36:
        /*000c*/ 	.word	0x00000000
        /*0010*/ 	.short	0x0004
        /*0012*/ 	.short	0x0020
        /*0014*/ 	.byte	0x00, 0xf0, 0x11, 0x00


	//----- nvinfo : EIATTR_KPARAM_INFO
	.align		4
.L_37:
        /*0018*/ 	.byte	0x04, 0x17
        /*001a*/ 	.short	(.L_39 - .L_38)
.L_38:
        /*001c*/ 	.word	0x00000000
        /*0020*/ 	.short	0x0003
        /*0022*/ 	.short	0x0018
        /*0024*/ 	.byte	0x00, 0xf5, 0x21, 0x00


	//----- nvinfo : EIATTR_KPARAM_INFO
	.align		4
.L_39:
        /*0028*/ 	.byte	0x04, 0x17
        /*002a*/ 	.short	(.L_41 - .L_40)
.L_40:
        /*002c*/ 	.word	0x00000000
        /*0030*/ 	.short	0x0002
        /*0032*/ 	.short	0x0010
        /*0034*/ 	.byte	0x00, 0xf0, 0x11, 0x00


	//----- nvinfo : EIATTR_KPARAM_INFO
	.align		4
.L_41:
        /*0038*/ 	.byte	0x04, 0x17
        /*003a*/ 	.short	(.L_43 - .L_42)
.L_42:
        /*003c*/ 	.word	0x00000000
        /*0040*/ 	.short	0x0001
        /*0042*/ 	.short	0x0008
        /*0044*/ 	.byte	0x00, 0xf5, 0x21, 0x00


	//----- nvinfo : EIATTR_KPARAM_INFO
	.align		4
.L_43:
        /*0048*/ 	.byte	0x04, 0x17
        /*004a*/ 	.short	(.L_45 - .L_44)
.L_44:
        /*004c*/ 	.word	0x00000000
        /*0050*/ 	.short	0x0000
        /*0052*/ 	.short	0x0000
        /*0054*/ 	.byte	0x00, 0xf5, 0x21, 0x00


	//----- nvinfo : EIATTR_SPARSE_MMA_MASK
	.align		4
.L_45:
        /*0058*/ 	.byte	0x03, 0x50
        /*005a*/ 	.short	0x0000


	//----- nvinfo : EIATTR_MAXREG_COUNT
	.align		4
        /*005c*/ 	.byte	0x03, 0x1b
        /*005e*/ 	.short	0x00ff


	//----- nvinfo : EIATTR_MERCURY_ISA_VERSION
	.align		4
        /*0060*/ 	.byte	0x03, 0x5f
        /*0062*/ 	.short	0x0101


	//----- nvinfo : EIATTR_VRC_CTA_INIT_COUNT
	.align		4
        /*0064*/ 	.byte	0x02, 0x4a
	.zero		1
	.zero		1


	//----- nvinfo : EIATTR_EXIT_INSTR_OFFSETS
	.align		4
        /*0068*/ 	.byte	0x04, 0x1c
        /*006a*/ 	.short	(.L_47 - .L_46)


	//   ....[0]....
.L_46:
        /*006c*/ 	.word	0x00000080


	//   ....[1]....
        /*0070*/ 	.word	0x000003d0


	//----- nvinfo : EIATTR_CRS_STACK_SIZE
	.align		4
.L_47:
        /*0074*/ 	.byte	0x04, 0x1e
        /*0076*/ 	.short	(.L_49 - .L_48)
.L_48:
        /*0078*/ 	.word	0x00000000


	//----- nvinfo : EIATTR_CBANK_PARAM_SIZE
	.align		4
.L_49:
        /*007c*/ 	.byte	0x03, 0x19
        /*007e*/ 	.short	0x0024


	//----- nvinfo : EIATTR_PARAM_CBANK
	.align		4
        /*0080*/ 	.byte	0x04, 0x0a
        /*0082*/ 	.short	(.L_51 - .L_50)
	.align		4
.L_50:
        /*0084*/ 	.word	index@(.nv.constant0._Z6InitSWP14SW_MatrixEntryPKcjS2_j)
        /*0088*/ 	.short	0x0380
        /*008a*/ 	.short	0x0024


	//----- nvinfo : EIATTR_SW_WAR
	.align		4
.L_51:
        /*008c*/ 	.byte	0x04, 0x36
        /*008e*/ 	.short	(.L_53 - .L_52)
.L_52:
        /*0090*/ 	.word	0x00000008
.L_53:


//--------------------- .nv.callgraph             --------------------------
	.section	.nv.callgraph,"",@"SHT_CUDA_CALLGRAPH"
	.align	4
	.sectionentsize	8
	.align		4
        /*0000*/ 	.word	0x00000000
	.align		4
        /*0004*/ 	.word	0xffffffff
	.align		4
        /*0008*/ 	.word	0x00000000
	.align		4
        /*000c*/ 	.word	0xfffffffe
	.align		4
        /*0010*/ 	.word	0x00000000
	.align		4
        /*0014*/ 	.word	0xfffffffd
	.align		4
        /*0018*/ 	.word	0x00000000
	.align		4
        /*001c*/ 	.word	0xfffffffc


//--------------------- .text._Z9ComputeSWP14SW_MatrixEntryjjPiPcj --------------------------
	.section	.text._Z9ComputeSWP14SW_MatrixEntryjjPiPcj,"ax",@progbits
	.align	128
        .global         _Z9ComputeSWP14SW_MatrixEntryjjPiPcj
        .type           _Z9ComputeSWP14SW_MatrixEntryjjPiPcj,@function
        .size           _Z9ComputeSWP14SW_MatrixEntryjjPiPcj,(.L_x_44 - _Z9ComputeSWP14SW_MatrixEntryjjPiPcj)
        .other          _Z9ComputeSWP14SW_MatrixEntryjjPiPcj,@"STO_CUDA_ENTRY STV_DEFAULT"
_Z9ComputeSWP14SW_MatrixEntryjjPiPcj:
.text._Z9ComputeSWP14SW_MatrixEntryjjPiPcj:
[----:B------:R-:W-:Y:S08]  /*0000*/  LDC R1, c[0x0][0x37c] ;  /* 0x0000df00ff017b82 */ /* 0x000ff00000000800 */
[----:B------:R-:W0:Y:S01]  /*0010*/  LDC R0, c[0x0][0x360] ;  /* 0x0000d800ff007b82 */ /* 0x000e220000000800 */
[----:B------:R-:W1:Y:S01]  /*0020*/  S2R R9, SR_TID.X ;  /* 0x0000000000097919 */ /* 0x000e620000002100 */
[----:B------:R-:W2:Y:S01]  /*0030*/  LDCU.64 UR8, c[0x0][0x388] ;  /* 0x00007100ff0877ac */ /* 0x000ea20008000a00 */
[----:B------:R-:W-:Y:S01]  /*0040*/  BSSY.RECONVERGENT B0, `(.L_x_0) ;  /* 0x0000128000007945 */ /* 0x000fe20003800200 */
[----:B------:R-:W-:-:S02]  /*0050*/  IMAD.MOV.U32 R18, RZ, RZ, -0x1 ;  /* 0xffffffffff127424 */ /* 0x000fc400078e00ff */
[----:B------:R-:W-:Y:S02]  /*0060*/  IMAD.MOV.U32 R16, RZ, RZ, RZ ;  /* 0x000000ffff107224 */ /* 0x000fe400078e00ff */
[----:B------:R-:W1:Y:S01]  /*0070*/  S2UR UR4, SR_CTAID.X ;  /* 0x00000000000479c3 */ /* 0x000e620000002500 */
[----:B------:R-:W-:-:S07]  /*0080*/  IMAD.MOV.U32 R10, RZ, RZ, RZ ;  /* 0x000000ffff0a7224 */ /* 0x000fce00078e00ff */
[----:B------:R-:W3:Y:S01]  /*0090*/  S2UR UR6, SR_CTAID.Z ;  /* 0x00000000000679c3 */ /* 0x000ee20000002700 */
[----:B0-----:R-:W0:Y:S07]  /*00a0*/  I2F.U32.RP R4, R0 ;  /* 0x0000000000047306 */ /* 0x001e2e0000209000 */
[----:B------:R-:W3:Y:S01]  /*00b0*/  LDC R8, c[0x0][0x368] ;  /* 0x0000da00ff087b82 */ /* 0x000ee20000000800 */
[C---:B------:R-:W-:Y:S01]  /*00c0*/  ISETP.NE.U32.AND P1, PT, R0.reuse, RZ, PT ;  /* 0x000000ff0000720c */ /* 0x040fe20003f25070 */
[----:B-1----:R-:W-:Y:S01]  /*00d0*/  IMAD R9, R0, UR4, R9 ;  /* 0x0000000400097c24 */ /* 0x002fe2000f8e0209 */
[----:B------:R-:W1:Y:S03]  /*00e0*/  LDCU.64 UR4, c[0x0][0x358] ;  /* 0x00006b00ff0477ac */ /* 0x000e660008000a00 */
[----:B------:R-:W-:Y:S01]  /*00f0*/  VIADD R17, R9, 0x1 ;  /* 0x0000000109117836 */ /* 0x000fe20000000000 */
[----:B0-----:R-:W0:Y:S04]  /*0100*/  MUFU.RCP R4, R4 ;  /* 0x0000000400047308 */ /* 0x001e280000001000 */
[----:B--2---:R-:W-:Y:S01]  /*0110*/  ISETP.GE.U32.AND P2, PT, R17, UR8, PT ;  /* 0x0000000811007c0c */ /* 0x004fe2000bf46070 */
[----:B0-----:R-:W-:-:S04]  /*0120*/  VIADD R2, R4, 0xffffffe ;  /* 0x0ffffffe04027836 */ /* 0x001fc80000000000 */
[----:B------:R0:W2:Y:S02]  /*0130*/  F2I.FTZ.U32.TRUNC.NTZ R3, R2 ;  /* 0x0000000200037305 */ /* 0x0000a4000021f000 */
[----:B0-----:R-:W-:Y:S02]  /*0140*/  IMAD.MOV.U32 R2, RZ, RZ, RZ ;  /* 0x000000ffff027224 */ /* 0x001fe400078e00ff */
[----:B--2---:R-:W-:-:S04]  /*0150*/  IMAD.MOV R5, RZ, RZ, -R3 ;  /* 0x000000ffff057224 */ /* 0x004fc800078e0a03 */
[----:B------:R-:W-:-:S04]  /*0160*/  IMAD R5, R5, R0, RZ ;  /* 0x0000000005057224 */ /* 0x000fc800078e02ff */
[----:B------:R-:W-:Y:S02]  /*0170*/  IMAD.HI.U32 R6, R3, R5, R2 ;  /* 0x0000000503067227 */ /* 0x000fe400078e0002 */
[----:B------:R-:W3:Y:S04]  /*0180*/  S2R R5, SR_TID.Z ;  /* 0x0000000000057919 */ /* 0x000ee80000002300 */
[----:B------:R-:W-:-:S04]  /*0190*/  IMAD.HI.U32 R6, R6, R9, RZ ;  /* 0x0000000906067227 */ /* 0x000fc800078e00ff */
[----:B------:R-:W-:-:S04]  /*01a0*/  IMAD.MOV R6, RZ, RZ, -R6 ;  /* 0x000000ffff067224 */ /* 0x000fc800078e0a06 */
[----:B------:R-:W-:-:S05]  /*01b0*/  IMAD R3, R0, R6, R9 ;  /* 0x0000000600037224 */ /* 0x000fca00078e0209 */
[----:B------:R-:W-:-:S13]  /*01c0*/  ISETP.GE.U32.AND P0, PT, R3, R0, PT ;  /* 0x000000000300720c */ /* 0x000fda0003f06070 */
[----:B------:R-:W-:Y:S02]  /*01d0*/  @P0 IMAD.IADD R3, R3, 0x1, -R0 ;  /* 0x0000000103030824 */ /* 0x000fe400078e0a00 */
[----:B---3--:R-:W-:-:S03]  /*01e0*/  IMAD R8, R8, UR6, R5 ;  /* 0x0000000608087c24 */ /* 0x008fc6000f8e0205 */
[----:B------:R-:W-:-:S13]  /*01f0*/  ISETP.GE.U32.AND P0, PT, R3, R0, PT ;  /* 0x000000000300720c */ /* 0x000fda0003f06070 */
[----:B------:R-:W-:Y:S01]  /*0200*/  @P0 IMAD.IADD R3, R3, 0x1, -R0 ;  /* 0x0000000103030824 */ /* 0x000fe200078e0a00 */
[----:B------:R-:W-:Y:S01]  /*0210*/  @!P1 LOP3.LUT R3, RZ, R0, RZ, 0x33, !PT ;  /* 0x00000000ff039212 */ /* 0x000fe200078e33ff */
[----:B-1----:R-:W-:Y:S06]  /*0220*/  @P2 BRA `(.L_x_1) ;  /* 0x0000001000242947 */ /* 0x002fec0003800000 */
[C---:B------:R-:W-:Y:S01]  /*0230*/  IADD3 R11, PT, PT, -R3.reuse, 0x1, RZ ;  /* 0x00000001030b7810 */ /* 0x040fe20007ffe1ff */
[----:B------:R-:W-:Y:S01]  /*0240*/  IMAD.MOV.U32 R18, RZ, RZ, -0x1 ;  /* 0xffffffffff127424 */ /* 0x000fe200078e00ff */
[C---:B------:R-:W-:Y:S01]  /*0250*/  IADD3 R13, PT, PT, -R3.reuse, 0x2, RZ ;  /* 0x00000002030d7810 */ /* 0x040fe20007ffe1ff */
[----:B------:R-:W-:Y:S01]  /*0260*/  IMAD.MOV.U32 R10, RZ, RZ, RZ ;  /* 0x000000ffff0a7224 */ /* 0x000fe200078e00ff */
[----:B------:R-:W-:Y:S01]  /*0270*/  IADD3 R15, PT, PT, -R3, 0x3, RZ ;  /* 0x00000003030f7810 */ /* 0x000fe20007ffe1ff */
[----:B------:R-:W-:Y:S01]  /*0280*/  IMAD.MOV.U32 R16, RZ, RZ, RZ ;  /* 0x000000ffff107224 */ /* 0x000fe200078e00ff */
[----:B------:R-:W-:Y:S02]  /*0290*/  ISETP.GE.U32.AND P0, PT, R11, UR9, PT ;  /* 0x000000090b007c0c */ /* 0x000fe4000bf06070 */
[----:B------:R-:W-:Y:S02]  /*02a0*/  ISETP.GE.U32.AND P1, PT, R13, UR9, PT ;  /* 0x000000090d007c0c */ /* 0x000fe4000bf26070 */
[----:B------:R-:W-:-:S02]  /*02b0*/  ISETP.GE.U32.AND P2, PT, R15, UR9, PT ;  /* 0x000000090f007c0c */ /* 0x000fc4000bf46070 */
[C---:B------:R-:W-:Y:S02]  /*02c0*/  ISETP.EQ.AND P0, PT, R3.reuse, RZ, !P0 ;  /* 0x000000ff0300720c */ /* 0x040fe40004702270 */
[C---:B------:R-:W-:Y:S02]  /*02d0*/  ISETP.LT.U32.AND P1, PT, R3.reuse, 0x2, !P1 ;  /* 0x000000020300780c */ /* 0x040fe40004f21070 */
[C---:B------:R-:W-:Y:S02]  /*02e0*/  ISETP.LT.U32.AND P2, PT, R3.reuse, 0x3, !P2 ;  /* 0x000000030300780c */ /* 0x040fe40005741070 */
[----:B------:R-:W-:-:S11]  /*02f0*/  IADD3 R12, PT, PT, -R3, 0x4, RZ ;  /* 0x00000004030c7810 */ /* 0x000fd60007ffe1ff */
.L_x_6:
[----:B0-----:R-:W0:Y:S01]  /*0300*/  LDC R14, c[0x0][0x38c] ;  /* 0x0000e300ff0e7b82 */ /* 0x001e220000000800 */
[----:B---34-:R-:W-:Y:S01]  /*0310*/  VIADD R2, R0, 0xfffffffe ;  /* 0xfffffffe00027836 */ /* 0x018fe20000000000 */
[----:B------:R-:W-:Y:S04]  /*0320*/  BSSY.RECONVERGENT B1, `(.L_x_2) ;  /* 0x00000f5000017945 */ /* 0x000fe80003800200 */
[----:B0-----:R-:W-:-:S04]  /*0330*/  IADD3 R2, PT, PT, R11, R14, R2 ;  /* 0x0000000e0b027210 */ /* 0x001fc80007ffe002 */
[----:B------:R-:W-:-:S13]  /*0340*/  ISETP.GE.AND P3, PT, R11, R2, PT ;  /* 0x000000020b00720c */ /* 0x000fda0003f66270 */
[----:B-1----:R-:W-:Y:S05]  /*0350*/  @P3 BRA `(.L_x_3) ;  /* 0x0000000c00c43947 */ /* 0x002fea0003800000 */
[----:B------:R-:W-:Y:S02]  /*0360*/  IMAD.IADD R19, R0, 0x1, R14 ;  /* 0x0000000100137824 */ /* 0x000fe400078e020e */
[----:B------:R-:W-:-:S03]  /*0370*/  IMAD.MOV.U32 R25, RZ, RZ, R11 ;  /* 0x000000ffff197224 */ /* 0x000fc600078e000b */
[----:B------:R-:W-:-:S04]  /*0380*/  LOP3.LUT R28, R19, 0x3, RZ, 0xc0, !PT ;  /* 0x00000003131c7812 */ /* 0x000fc800078ec0ff */
[----:B------:R-:W-:-:S13]  /*0390*/  ISETP.NE.AND P3, PT, R28, 0x2, PT ;  /* 0x000000021c00780c */ /* 0x000fda0003f65270 */
[----:B------:R-:W-:Y:S05]  /*03a0*/  @!P3 BRA `(.L_x_4) ;  /* 0x000000040084b947 */ /* 0x000fea0003800000 */
[----:B------:R-:W0:Y:S01]  /*03b0*/  LDCU.64 UR6, c[0x0][0x388] ;  /* 0x00007100ff0677ac */ /* 0x000e220008000a00 */
[----:B------:R-:W1:Y:S01]  /*03c0*/  LDC.64 R2, c[0x0][0x380] ;  /* 0x0000e000ff027b82 */ /* 0x000e620000000a00 */
[----:B------:R-:W-:Y:S01]  /*03d0*/  LOP3.LUT R6, RZ, R14, RZ, 0x33, !PT ;  /* 0x0000000eff067212 */ /* 0x000fe200078e33ff */
[----:B0-----:R-:W-:-:S04]  /*03e0*/  IMAD R4, R8, UR6, RZ ;  /* 0x0000000608047c24 */ /* 0x001fc8000f8e02ff */
[----:B------:R-:W-:-:S04]  /*03f0*/  IMAD R4, R4, UR7, RZ ;  /* 0x0000000704047c24 */ /* 0x000fc8000f8e02ff */
[----:B------:R-:W-:-:S04]  /*0400*/  IMAD R4, R17, R14, R4 ;  /* 0x0000000e11047224 */ /* 0x000fc800078e0204 */
[----:B------:R-:W-:-:S04]  /*0410*/  IMAD.IADD R23, R11, 0x1, R4 ;  /* 0x000000010b177824 */ /* 0x000fc800078e0204 */
[C---:B------:R-:W-:Y:S02]  /*0420*/  IMAD.IADD R5, R23.reuse, 0x1, R6 ;  /* 0x0000000117057824 */ /* 0x040fe400078e0206 */
[----:B-1----:R-:W-:-:S04]  /*0430*/  IMAD.WIDE.U32 R20, R23, 0x8, R2 ;  /* 0x0000000817147825 */ /* 0x002fc800078e0002 */
[----:B------:R-:W-:Y:S01]  /*0440*/  IMAD.WIDE R4, R5, 0x8, R2 ;  /* 0x0000000805047825 */ /* 0x000fe200078e0202 */
[----:B------:R-:W2:Y:S02]  /*0450*/  LDG.E R25, desc[UR4][R20.64+0x4] ;  /* 0x0000040414197981 */ /* 0x000ea4000c1e1900 */
[----:B------:R-:W-:Y:S02]  /*0460*/  IADD3 R6, P3, PT, R4, 0x4, RZ ;  /* 0x0000000404067810 */ /* 0x000fe40007f7e0ff */
[----:B------:R-:W2:Y:S03]  /*0470*/  LDG.E R22, desc[UR4][R4.64+0x4] ;  /* 0x0000040404167981 */ /* 0x000ea6000c1e1900 */
[----:B------:R-:W-:Y:S01]  /*0480*/  IMAD.X R7, RZ, RZ, R5, P3 ;  /* 0x000000ffff077224 */ /* 0x000fe200018e0605 */
[----:B------:R-:W3:Y:S01]  /*0490*/  LDG.E R26, desc[UR4][R4.64+0xc] ;  /* 0x00000c04041a7981 */ /* 0x000ee2000c1e1900 */
[----:B------:R-:W-:-:S05]  /*04a0*/  IMAD.WIDE R6, R14, 0x8, R6 ;  /* 0x000000080e067825 */ /* 0x000fca00078e0206 */
[----:B------:R-:W3:Y:S01]  /*04b0*/  LDG.E R27, desc[UR4][R6.64] ;  /* 0x00000004061b7981 */ /* 0x000ee2000c1e1900 */
[----:B--2---:R-:W-:-:S05]  /*04c0*/  IMAD.IADD R24, R22, 0x1, R25 ;  /* 0x0000000116187824 */ /* 0x004fca00078e0219 */
[----:B------:R-:W-:Y:S02]  /*04d0*/  VIMNMX R29, PT, PT, RZ, R24, !PT ;  /* 0x00000018ff1d7248 */ /* 0x000fe40007fe0100 */
[----:B---3--:R-:W-:-:S05]  /*04e0*/  VIMNMX R22, PT, PT, R26, R27, !PT ;  /* 0x0000001b1a167248 */ /* 0x008fca0007fe0100 */
[----:B------:R-:W-:Y:S01]  /*04f0*/  VIADD R30, R22, 0xfffffffe ;  /* 0xfffffffe161e7836 */ /* 0x000fe20000000000 */
[----:B------:R-:W-:Y:S01]  /*0500*/  ISETP.GT.AND P3, PT, R27, R26, PT ;  /* 0x0000001a1b00720c */ /* 0x000fe20003f64270 */
[----:B------:R-:W-:-:S03]  /*0510*/  IMAD.MOV.U32 R22, RZ, RZ, 0x4 ;  /* 0x00000004ff167424 */ /* 0x000fc600078e00ff */
[----:B------:R-:W-:Y:S02]  /*0520*/  ISETP.GT.AND P4, PT, R30, R29, PT ;  /* 0x0000001d1e00720c */ /* 0x000fe40003f84270 */
[----:B------:R-:W-:Y:S02]  /*0530*/  SEL R26, R22, 0x3, P3 ;  /* 0x00000003161a7807 */ /* 0x000fe40001800000 */
[----:B------:R-:W-:Y:S02]  /*0540*/  ISETP.GT.AND P3, PT, R24, -0x1, !P4 ;  /* 0xffffffff1800780c */ /* 0x000fe40006764270 */
[----:B------:R-:W-:Y:S02]  /*0550*/  SEL R26, R26, RZ, P4 ;  /* 0x000000ff1a1a7207 */ /* 0x000fe40002000000 */
[----:B------:R-:W-:-:S05]  /*0560*/  SEL R27, RZ, 0x1, !P3 ;  /* 0x00000001ff1b7807 */ /* 0x000fca0005800000 */
[----:B------:R-:W-:-:S06]  /*0570*/  IMAD.IADD R31, R26, 0x1, R27 ;  /* 0x000000011a1f7824 */ /* 0x000fcc00078e021b */
[----:B------:R-:W2:Y:S01]  /*0580*/  @!P0 LDG.E.U8 R31, desc[UR4][R20.64] ;  /* 0x00000004141f8981 */ /* 0x000ea2000c1e1100 */
[----:B------:R-:W-:-:S04]  /*0590*/  VIMNMX R29, PT, PT, R29, R30, !PT ;  /* 0x0000001e1d1d7248 */ /* 0x000fc80007fe0100 */
[----:B------:R-:W-:-:S05]  /*05a0*/  SEL R27, R29, R25, P0 ;  /* 0x000000191d1b7207 */ /* 0x000fca0000000000 */
[----:B------:R0:W-:Y:S01]  /*05b0*/  STG.E desc[UR4][R20.64+0x4], R27 ;  /* 0x0000041b14007986 */ /* 0x0001e2000c101904 */
[----:B------:R-:W-:Y:S02]  /*05c0*/  ISETP.NE.AND P4, PT, R28, 0x3, PT ;  /* 0x000000031c00780c */ /* 0x000fe40003f85270 */
[----:B------:R-:W-:Y:S01]  /*05d0*/  ISETP.GT.AND P3, PT, R29, R18, P0 ;  /* 0x000000121d00720c */ /* 0x000fe20000764270 */
[----:B------:R-:W-:-:S03]  /*05e0*/  IMAD.MOV.U32 R25, RZ, RZ, R13 ;  /* 0x000000ffff197224 */ /* 0x000fc600078e000d */
[----:B------:R-:W-:Y:S02]  /*05f0*/  SEL R18, R27, R18, P3 ;  /* 0x000000121b127207 */ /* 0x000fe40001800000 */
[----:B------:R-:W-:Y:S02]  /*0600*/  SEL R16, R17, R16, P3 ;  /* 0x0000001011107207 */ /* 0x000fe40001800000 */
[----:B------:R-:W-:Y:S01]  /*0610*/  SEL R10, R10, 0x1, !P3 ;  /* 0x000000010a0a7807 */ /* 0x000fe20005800000 */
[----:B--2---:R0:W-:Y:S02]  /*0620*/  STG.E.U8 desc[UR4][R20.64], R31 ;  /* 0x0000001f14007986 */ /* 0x0041e4000c101104 */
[----:B------:R-:W-:Y:S05]  /*0630*/  @!P4 BRA `(.L_x_4) ;  /* 0x0000000000e0c947 */ /* 0x000fea0003800000 */
[----:B0-----:R-:W-:Y:S01]  /*0640*/  VIADD R21, R23, 0x1 ;  /* 0x0000000117157836 */ /* 0x001fe20000000000 */
[----:B------:R-:W2:Y:S03]  /*0650*/  LDG.E R26, desc[UR4][R4.64+0x14] ;  /* 0x00001404041a7981 */ /* 0x000ea6000c1e1900 */
[----:B------:R-:W-:Y:S01]  /*0660*/  IMAD.WIDE.U32 R20, R21, 0x8, R2 ;  /* 0x0000000815147825 */ /* 0x000fe200078e0002 */
[----:B------:R-:W2:Y:S04]  /*0670*/  LDG.E R27, desc[UR4][R6.64+0x8] ;  /* 0x00000804061b7981 */ /* 0x000ea8000c1e1900 */
[----:B------:R-:W3:Y:S04]  /*0680*/  LDG.E R24, desc[UR4][R4.64+0xc] ;  /* 0x00000c0404187981 */ /* 0x000ee8000c1e1900 */
[----:B------:R-:W3:Y:S01]  /*0690*/  LDG.E R25, desc[UR4][R20.64+0x4] ;  /* 0x0000040414197981 */ /* 0x000ee2000c1e1900 */
[----:B--2---:R-:W-:Y:S01]  /*06a0*/  VIMNMX R29, PT, PT, R26, R27, !PT ;  /* 0x0000001b1a1d7248 */ /* 0x004fe20007fe0100 */
[----:B---3--:R-:W-:-:S04]  /*06b0*/  IMAD.IADD R24, R24, 0x1, R25 ;  /* 0x0000000118187824 */ /* 0x008fc800078e0219 */
[----:B------:R-:W-:Y:S01]  /*06c0*/  VIADD R30, R29, 0xfffffffe ;  /* 0xfffffffe1d1e7836 */ /* 0x000fe20000000000 */
[----:B------:R-:W-:Y:S02]  /*06d0*/  VIMNMX R29, PT, PT, RZ, R24, !PT ;  /* 0x00000018ff1d7248 */ /* 0x000fe40007fe0100 */
[----:B------:R-:W-:Y:S02]  /*06e0*/  ISETP.GT.AND P3, PT, R27, R26, PT ;  /* 0x0000001a1b00720c */ /* 0x000fe40003f64270 */
[----:B------:R-:W-:Y:S02]  /*06f0*/  ISETP.GT.AND P4, PT, R30, R29, PT ;  /* 0x0000001d1e00720c */ /* 0x000fe40003f84270 */
[----:B------:R-:W-:Y:S02]  /*0700*/  SEL R26, R22, 0x3, P3 ;  /* 0x00000003161a7807 */ /* 0x000fe40001800000 */
[----:B------:R-:W-:Y:S02]  /*0710*/  ISETP.GT.AND P3, PT, R24, -0x1, !P4 ;  /* 0xffffffff1800780c */ /* 0x000fe40006764270 */
[----:B------:R-:W-:-:S02]  /*0720*/  SEL R26, R26, RZ, P4 ;  /* 0x000000ff1a1a7207 */ /* 0x000fc40002000000 */
[----:B------:R-:W-:-:S05]  /*0730*/  SEL R27, RZ, 0x1, !P3 ;  /* 0x00000001ff1b7807 */ /* 0x000fca0005800000 */
[----:B------:R-:W-:-:S06]  /*0740*/  IMAD.IADD R31, R26, 0x1, R27 ;  /* 0x000000011a1f7824 */ /* 0x000fcc00078e021b */
[----:B------:R-:W2:Y:S01]  /*0750*/  @!P1 LDG.E.U8 R31, desc[UR4][R20.64] ;  /* 0x00000004141f9981 */ /* 0x000ea2000c1e1100 */
[----:B------:R-:W-:-:S04]  /*0760*/  VIMNMX R29, PT, PT, R29, R30, !PT ;  /* 0x0000001e1d1d7248 */ /* 0x000fc80007fe0100 */
[----:B------:R-:W-:-:S05]  /*0770*/  SEL R27, R29, R25, P1 ;  /* 0x000000191d1b7207 */ /* 0x000fca0000800000 */
[----:B------:R1:W-:Y:S01]  /*0780*/  STG.E desc[UR4][R20.64+0x4], R27 ;  /* 0x0000041b14007986 */ /* 0x0003e2000c101904 */
[----:B------:R-:W-:Y:S02]  /*0790*/  ISETP.NE.AND P4, PT, R28, RZ, PT ;  /* 0x000000ff1c00720c */ /* 0x000fe40003f85270 */
[----:B------:R-:W-:Y:S01]  /*07a0*/  ISETP.GT.AND P3, PT, R29, R18, P1 ;  /* 0x000000121d00720c */ /* 0x000fe20000f64270 */
[----:B------:R-:W-:-:S03]  /*07b0*/  IMAD.MOV.U32 R25, RZ, RZ, R15 ;  /* 0x000000ffff197224 */ /* 0x000fc600078e000f */
[----:B------:R-:W-:Y:S02]  /*07c0*/  SEL R18, R27, R18, P3 ;  /* 0x000000121b127207 */ /* 0x000fe40001800000 */
[----:B------:R-:W-:Y:S02]  /*07d0*/  SEL R16, R17, R16, P3 ;  /* 0x0000001011107207 */ /* 0x000fe40001800000 */
[----:B------:R-:W-:Y:S01]  /*07e0*/  SEL R10, R13, R10, P3 ;  /* 0x0000000a0d0a7207 */ /* 0x000fe20001800000 */
[----:B--2---:R1:W-:Y:S02]  /*07f0*/  STG.E.U8 desc[UR4][R20.64], R31 ;  /* 0x0000001f14007986 */ /* 0x0043e4000c101104 */
[----:B------:R-:W-:Y:S05]  /*0800*/  @!P4 BRA `(.L_x_4) ;  /* 0x00000000006cc947 */ /* 0x000fea0003800000 */
[----:B------:R-:W-:Y:S01]  /*0810*/  VIADD R23, R23, 0x2 ;  /* 0x0000000217177836 */ /* 0x000fe20000000000 */
[----:B------:R-:W2:Y:S03]  /*0820*/  LDG.E R6, desc[UR4][R6.64+0x10] ;  /* 0x0000100406067981 */ /* 0x000ea6000c1e1900 */
[----:B------:R-:W-:Y:S01]  /*0830*/  IMAD.WIDE.U32 R2, R23, 0x8, R2 ;  /* 0x0000000817027825 */ /* 0x000fe200078e0002 */
[----:B-1----:R-:W3:Y:S04]  /*0840*/  LDG.E R20, desc[UR4][R4.64+0x14] ;  /* 0x0000140404147981 */ /* 0x002ee8000c1e1900 */
[----:B------:R-:W2:Y:S04]  /*0850*/  LDG.E R23, desc[UR4][R4.64+0x1c] ;  /* 0x00001c0404177981 */ /* 0x000ea8000c1e1900 */
        /* <DEDUP_REMOVED lines=16> */
[----:B------:R-:W-:Y:S01]  /*0960*/  ISETP.GT.AND P3, PT, R24, R18, P2 ;  /* 0x000000121800720c */ /* 0x000fe20001764270 */
[----:B------:R-:W-:-:S03]  /*0970*/  IMAD.MOV.U32 R25, RZ, RZ, R12 ;  /* 0x000000ffff197224 */ /* 0x000fc600078e000c */
[----:B------:R-:W-:Y:S02]  /*0980*/  SEL R18, R21, R18, P3 ;  /* 0x0000001215127207 */ /* 0x000fe40001800000 */
[----:B------:R-:W-:Y:S02]  /*0990*/  SEL R16, R17, R16, P3 ;  /* 0x0000001011107207 */ /* 0x000fe40001800000 */
[----:B------:R-:W-:Y:S01]  /*09a0*/  SEL R10, R15, R10, P3 ;  /* 0x0000000a0f0a7207 */ /* 0x000fe20001800000 */
[----:B--2---:R3:W-:Y:S06]  /*09b0*/  STG.E.U8 desc[UR4][R2.64], R5 ;  /* 0x0000000502007986 */ /* 0x0047ec000c101104 */
.L_x_4:
[----:B------:R-:W-:-:S05]  /*09c0*/  VIADD R19, R19, 0xfffffffd ;  /* 0xfffffffd13137836 */ /* 0x000fca0000000000 */
[----:B------:R-:W-:-:S13]  /*09d0*/  ISETP.GE.U32.AND P3, PT, R19, 0x3, PT ;  /* 0x000000031300780c */ /* 0x000fda0003f66070 */
[----:B------:R-:W-:Y:S05]  /*09e0*/  @!P3 BRA `(.L_x_3) ;  /* 0x000000080020b947 */ /* 0x000fea0003800000 */
[----:B------:R-:W3:Y:S01]  /*09f0*/  LDCU UR6, c[0x0][0x388] ;  /* 0x00007100ff0677ac */ /* 0x000ee20008000800 */
[----:B------:R-:W-:Y:S02]  /*0a00*/  VIADD R19, R25, 0x1 ;  /* 0x0000000119137836 */ /* 0x000fe40000000000 */
[----:B---3--:R-:W-:-:S04]  /*0a10*/  IMAD R2, R8, UR6, RZ ;  /* 0x0000000608027c24 */ /* 0x008fc8000f8e02ff */
[----:B------:R-:W-:-:S04]  /*0a20*/  IMAD.IADD R2, R2, 0x1, R17 ;  /* 0x0000000102027824 */ /* 0x000fc800078e0211 */
[C---:B------:R-:W-:Y:S02]  /*0a30*/  VIADD R24, R2.reuse, 0xffffffff ;  /* 0xffffffff02187836 */ /* 0x040fe40000000000 */
[-CC-:B------:R-:W-:Y:S02]  /*0a40*/  IMAD R2, R2, R14.reuse, R25.reuse ;  /* 0x0000000e02027224 */ /* 0x180fe400078e0219 */
[----:B------:R-:W-:Y:S02]  /*0a50*/  IMAD R24, R24, R14, R25 ;  /* 0x0000000e18187224 */ /* 0x000fe400078e0219 */
[----:B------:R-:W-:-:S07]  /*0a60*/  VIADD R25, R2, 0x3 ;  /* 0x0000000302197836 */ /* 0x000fce0000000000 */
.L_x_5:
[----:B----4-:R-:W2:Y:S01]  /*0a70*/  LDC.64 R2, c[0x0][0x380] ;  /* 0x0000e000ff027b82 */ /* 0x010ea20000000a00 */
[----:B------:R-:W-:Y:S02]  /*0a80*/  VIADD R5, R24, 0xffffffff ;  /* 0xffffffff18057836 */ /* 0x000fe40000000000 */
[----:B01----:R-:W-:Y:S02]  /*0a90*/  VIADD R21, R25, 0xfffffffd ;  /* 0xfffffffd19157836 */ /* 0x003fe40000000000 */
[----:B--2---:R-:W-:-:S04]  /*0aa0*/  IMAD.WIDE R4, R5, 0x8, R2 ;  /* 0x0000000805047825 */ /* 0x004fc800078e0202 */
[----:B------:R-:W-:Y:S01]  /*0ab0*/  IMAD.WIDE.U32 R20, R21, 0x8, R2 ;  /* 0x0000000815147825 */ /* 0x000fe200078e0002 */
[----:B------:R-:W-:Y:S01]  /*0ac0*/  IADD3 R6, P3, PT, R4, 0x4, RZ ;  /* 0x0000000404067810 */ /* 0x000fe20007f7e0ff */
[----:B------:R-:W2:Y:S04]  /*0ad0*/  LDG.E R23, desc[UR4][R4.64+0xc] ;  /* 0x00000c0404177981 */ /* 0x000ea8000c1e1900 */
[----:B------:R-:W-:Y:S01]  /*0ae0*/  IMAD.X R7, RZ, RZ, R5, P3 ;  /* 0x000000ffff077224 */ /* 0x000fe200018e0605 */
[----:B------:R-:W3:Y:S01]  /*0af0*/  LDG.E R22, desc[UR4][R4.64+0x4] ;  /* 0x0000040404167981 */ /* 0x000ee2000c1e1900 */
[----:B------:R-:W-:-:S03]  /*0b00*/  IMAD.WIDE R6, R14, 0x8, R6 ;  /* 0x000000080e067825 */ /* 0x000fc600078e0206 */
[----:B------:R-:W3:Y:S04]  /*0b10*/  LDG.E R29, desc[UR4][R20.64+0x4] ;  /* 0x00000404141d7981 */ /* 0x000ee8000c1e1900 */
[----:B------:R-:W2:Y:S01]  /*0b20*/  LDG.E R26, desc[UR4][R6.64] ;  /* 0x00000004061a7981 */ /* 0x000ea2000c1e1900 */
[----:B------:R-:W-:-:S05]  /*0b30*/  VIADD R27, R19, 0xffffffff ;  /* 0xffffffff131b7836 */ /* 0x000fca0000000000 */
[----:B------:R-:W-:-:S04]  /*0b40*/  ISETP.GE.U32.AND P3, PT, R27, R14, PT ;  /* 0x0000000e1b00720c */ /* 0x000fc80003f66070 */
[----:B------:R-:W-:Y:S01]  /*0b50*/  ISETP.GT.AND P3, PT, R27, RZ, !P3 ;  /* 0x000000ff1b00720c */ /* 0x000fe20005f64270 */
[----:B---3--:R-:W-:Y:S01]  /*0b60*/  IMAD.IADD R22, R22, 0x1, R29 ;  /* 0x0000000116167824 */ /* 0x008fe200078e021d */
[----:B--2---:R-:W-:-:S04]  /*0b70*/  VIMNMX R28, PT, PT, R23, R26, !PT ;  /* 0x0000001a171c7248 */ /* 0x004fc80007fe0100 */
[----:B------:R-:W-:Y:S01]  /*0b80*/  VIMNMX R30, PT, PT, RZ, R22, !PT ;  /* 0x00000016ff1e7248 */ /* 0x000fe20007fe0100 */
        /* <DEDUP_REMOVED lines=10> */
[----:B------:R-:W-:Y:S01]  /*0c30*/  VIMNMX R30, PT, PT, R30, R31, !PT ;  /* 0x0000001f1e1e7248 */ /* 0x000fe20007fe0100 */
[----:B------:R-:W-:-:S03]  /*0c40*/  VIADD R23, R25, 0xfffffffe ;  /* 0xfffffffe19177836 */ /* 0x000fc60000000000 */
[----:B------:R-:W-:Y:S01]  /*0c50*/  SEL R29, R30, R29, P3 ;  /* 0x0000001d1e1d7207 */ /* 0x000fe20001800000 */
[----:B------:R-:W-:-:S04]  /*0c60*/  IMAD.WIDE.U32 R22, R23, 0x8, R2 ;  /* 0x0000000817167825 */ /* 0x000fc800078e0002 */
[----:B------:R-:W-:Y:S04]  /*0c70*/  STG.E desc[UR4][R20.64+0x4], R29 ;  /* 0x0000041d14007986 */ /* 0x000fe8000c101904 */
[----:B--2---:R0:W-:Y:S04]  /*0c80*/  STG.E.U8 desc[UR4][R20.64], R33 ;  /* 0x0000002114007986 */ /* 0x0041e8000c101104 */
[----:B------:R-:W2:Y:S04]  /*0c90*/  LDG.E R32, desc[UR4][R4.64+0x14] ;  /* 0x0000140404207981 */ /* 0x000ea8000c1e1900 */
[----:B------:R-:W2:Y:S04]  /*0ca0*/  LDG.E R35, desc[UR4][R6.64+0x8] ;  /* 0x0000080406237981 */ /* 0x000ea8000c1e1900 */
[----:B------:R-:W3:Y:S04]  /*0cb0*/  LDG.E R28, desc[UR4][R4.64+0xc] ;  /* 0x00000c04041c7981 */ /* 0x000ee8000c1e1900 */
[----:B------:R-:W3:Y:S01]  /*0cc0*/  LDG.E R31, desc[UR4][R22.64+0x4] ;  /* 0x00000404161f7981 */ /* 0x000ee2000c1e1900 */
[----:B------:R-:W-:-:S04]  /*0cd0*/  ISETP.GE.U32.AND P4, PT, R19, R14, PT ;  /* 0x0000000e1300720c */ /* 0x000fc80003f86070 */
[----:B------:R-:W-:Y:S02]  /*0ce0*/  ISETP.GT.AND P4, PT, R27, -0x1, !P4 ;  /* 0xffffffff1b00780c */ /* 0x000fe40006784270 */
[----:B--2---:R-:W-:Y:S02]  /*0cf0*/  VIMNMX R34, PT, PT, R32, R35, !PT ;  /* 0x0000002320227248 */ /* 0x004fe40007fe0100 */
[----:B------:R-:W-:Y:S01]  /*0d00*/  ISETP.GT.AND P6, PT, R35, R32, PT ;  /* 0x000000202300720c */ /* 0x000fe20003fc4270 */
[----:B---3--:R-:W-:Y:S02]  /*0d10*/  IMAD.IADD R28, R28, 0x1, R31 ;  /* 0x000000011c1c7824 */ /* 0x008fe400078e021f */
[----:B------:R-:W-:-:S03]  /*0d20*/  VIADD R35, R34, 0xfffffffe ;  /* 0xfffffffe22237836 */ /* 0x000fc60000000000 */
[----:B------:R-:W-:-:S04]  /*0d30*/  VIMNMX R32, PT, PT, RZ, R28, !PT ;  /* 0x0000001cff207248 */ /* 0x000fc80007fe0100 */
[----:B------:R-:W-:Y:S02]  /*0d40*/  ISETP.GT.AND P5, PT, R35, R32, PT ;  /* 0x000000202300720c */ /* 0x000fe40003fa4270 */
[----:B0-----:R-:W-:Y:S02]  /*0d50*/  SEL R20, R26, 0x3, P6 ;  /* 0x000000031a147807 */ /* 0x001fe40003000000 */
        /* <DEDUP_REMOVED lines=15> */
[----:B------:R-:W-:Y:S01]  /*0e50*/  ISETP.GT.AND P3, PT, R30, R18, P3 ;  /* 0x000000121e00720c */ /* 0x000fe20001f64270 */
[----:B0-----:R-:W-:Y:S01]  /*0e60*/  VIADD R23, R19, 0x1 ;  /* 0x0000000113177836 */ /* 0x001fe20000000000 */
[----:B--2---:R-:W-:-:S02]  /*0e70*/  ISETP.GT.AND P6, PT, R35, R34, PT ;  /* 0x000000222300720c */ /* 0x004fc40003fc4270 */
[----:B------:R-:W-:Y:S01]  /*0e80*/  VIMNMX R34, PT, PT, R34, R35, !PT ;  /* 0x0000002322227248 */ /* 0x000fe20007fe0100 */
[----:B---3--:R-:W-:-:S04]  /*0e90*/  IMAD.IADD R32, R32, 0x1, R33 ;  /* 0x0000000120207824 */ /* 0x008fc800078e0221 */
[----:B------:R-:W-:Y:S01]  /*0ea0*/  VIADD R35, R34, 0xfffffffe ;  /* 0xfffffffe22237836 */ /* 0x000fe20000000000 */
[----:B------:R-:W-:Y:S02]  /*0eb0*/  VIMNMX R30, PT, PT, RZ, R32, !PT ;  /* 0x00000020ff1e7248 */ /* 0x000fe40007fe0100 */
[----:B------:R-:W-:Y:S02]  /*0ec0*/  SEL R22, R26, 0x3, P6 ;  /* 0x000000031a167807 */ /* 0x000fe40003000000 */
[----:B------:R-:W-:Y:S02]  /*0ed0*/  ISETP.GT.AND P5, PT, R35, R30, PT ;  /* 0x0000001e2300720c */ /* 0x000fe40003fa4270 */
[----:B------:R-:W-:Y:S02]  /*0ee0*/  ISETP.GE.U32.AND P6, PT, R23, R14, PT ;  /* 0x0000000e1700720c */ /* 0x000fe40003fc6070 */
[----:B------:R-:W-:Y:S02]  /*0ef0*/  SEL R22, R22, RZ, P5 ;  /* 0x000000ff16167207 */ /* 0x000fe40002800000 */
[----:B------:R-:W-:-:S02]  /*0f00*/  ISETP.GT.AND P5, PT, R32, -0x1, !P5 ;  /* 0xffffffff2000780c */ /* 0x000fc40006fa4270 */
[----:B------:R-:W-:Y:S02]  /*0f10*/  ISETP.GT.AND P6, PT, R27, -0x2, !P6 ;  /* 0xfffffffe1b00780c */ /* 0x000fe400077c4270 */
[----:B------:R-:W-:-:S05]  /*0f20*/  SEL R37, RZ, 0x1, !P5 ;  /* 0x00000001ff257807 */ /* 0x000fca0006800000 */
[----:B------:R-:W-:-:S06]  /*0f30*/  IMAD.IADD R37, R22, 0x1, R37 ;  /* 0x0000000116257824 */ /* 0x000fcc00078e0225 */
[----:B------:R-:W2:Y:S01]  /*0f40*/  @!P6 LDG.E.U8 R37, desc[UR4][R20.64] ;  /* 0x000000041425e981 */ /* 0x000ea2000c1e1100 */
[----:B------:R-:W-:Y:S01]  /*0f50*/  VIMNMX R22, PT, PT, R30, R35, !PT ;  /* 0x000000231e167248 */ /* 0x000fe20007fe0100 */
[----:B------:R-:W-:-:S03]  /*0f60*/  IMAD.WIDE.U32 R2, R25, 0x8, R2 ;  /* 0x0000000819027825 */ /* 0x000fc600078e0002 */
[----:B------:R-:W-:-:S05]  /*0f70*/  SEL R33, R22, R33, P6 ;  /* 0x0000002116217207 */ /* 0x000fca0003000000 */
[----:B------:R-:W-:Y:S04]  /*0f80*/  STG.E desc[UR4][R20.64+0x4], R33 ;  /* 0x0000042114007986 */ /* 0x000fe8000c101904 */
[----:B--2---:R0:W-:Y:S04]  /*0f90*/  STG.E.U8 desc[UR4][R20.64], R37 ;  /* 0x0000002514007986 */ /* 0x0041e8000c101104 */
[----:B------:R-:W2:Y:S04]  /*0fa0*/  LDG.E R7, desc[UR4][R6.64+0x18] ;  /* 0x0000180406077981 */ /* 0x000ea8000c1e1900 */
[----:B------:R-:W2:Y:S04]  /*0fb0*/  LDG.E R32, desc[UR4][R4.64+0x24] ;  /* 0x0000240404207981 */ /* 0x000ea8000c1e1900 */
[----:B------:R1:W3:Y:S04]  /*0fc0*/  LDG.E R35, desc[UR4][R4.64+0x1c] ;  /* 0x00001c0404237981 */ /* 0x0002e8000c1e1900 */
[----:B------:R-:W3:Y:S01]  /*0fd0*/  LDG.E R30, desc[UR4][R2.64+0x4] ;  /* 0x00000404021e7981 */ /* 0x000ee2000c1e1900 */
[----:B-1----:R-:W-:Y:S01]  /*0fe0*/  VIADD R4, R19, 0x2 ;  /* 0x0000000213047836 */ /* 0x002fe20000000000 */
[----:B--2---:R-:W-:-:S02]  /*0ff0*/  VIMNMX R34, PT, PT, R32, R7, !PT ;  /* 0x0000000720227248 */ /* 0x004fc40007fe0100 */
[----:B------:R-:W-:Y:S01]  /*1000*/  ISETP.GT.AND P5, PT, R7, R32, PT ;  /* 0x000000200700720c */ /* 0x000fe20003fa4270 */
[----:B---3--:R-:W-:Y:S02]  /*1010*/  IMAD.IADD R35, R35, 0x1, R30 ;  /* 0x0000000123237824 */ /* 0x008fe400078e021e */
[----:B------:R-:W-:-:S03]  /*1020*/  VIADD R34, R34, 0xfffffffe ;  /* 0xfffffffe22227836 */ /* 0x000fc60000000000 */
[----:B------:R-:W-:Y:S02]  /*1030*/  VIMNMX R32, PT, PT, RZ, R35, !PT ;  /* 0x00000023ff207248 */ /* 0x000fe40007fe0100 */
[----:B------:R-:W-:Y:S02]  /*1040*/  SEL R26, R26, 0x3, P5 ;  /* 0x000000031a1a7807 */ /* 0x000fe40002800000 */
[----:B------:R-:W-:-:S04]  /*1050*/  ISETP.GT.AND P5, PT, R34, R32, PT ;  /* 0x000000202200720c */ /* 0x000fc80003fa4270 */
[----:B------:R-:W-:Y:S02]  /*1060*/  SEL R26, R26, RZ, P5 ;  /* 0x000000ff1a1a7207 */ /* 0x000fe40002800000 */
[----:B------:R-:W-:-:S04]  /*1070*/  ISETP.GT.AND P5, PT, R35, -0x1, !P5 ;  /* 0xffffffff2300780c */ /* 0x000fc80006fa4270 */
[----:B------:R-:W-:Y:S02]  /*1080*/  SEL R5, RZ, 0x1, !P5 ;  /* 0x00000001ff057807 */ /* 0x000fe40006800000 */
[----:B------:R-:W-:-:S04]  /*1090*/  ISETP.GE.U32.AND P5, PT, R4, R14, PT ;  /* 0x0000000e0400720c */ /* 0x000fc80003fa6070 */
[----:B------:R-:W-:Y:S01]  /*10a0*/  ISETP.GT.AND P5, PT, R27, -0x3, !P5 ;  /* 0xfffffffd1b00780c */ /* 0x000fe20006fa4270 */
[----:B0-----:R-:W-:-:S12]  /*10b0*/  IMAD.IADD R21, R26, 0x1, R5 ;  /* 0x000000011a157824 */ /* 0x001fd800078e0205 */
[----:B------:R-:W2:Y:S01]  /*10c0*/  @!P5 LDG.E.U8 R21, desc[UR4][R2.64] ;  /* 0x000000040215d981 */ /* 0x000ea2000c1e1100 */
[----:B------:R-:W-:Y:S02]  /*10d0*/  SEL R18, R29, R18, P3 ;  /* 0x000000121d127207 */ /* 0x000fe40001800000 */
[----:B------:R-:W-:Y:S01]  /*10e0*/  VIMNMX R5, PT, PT, R32, R34, !PT ;  /* 0x0000002220057248 */ /* 0x000fe20007fe0100 */
[----:B------:R-:W-:Y:S01]  /*10f0*/  VIADD R20, R0, 0xfffffffe ;  /* 0xfffffffe00147836 */ /* 0x000fe20000000000 */
[----:B------:R-:W-:Y:S02]  /*1100*/  ISETP.GT.AND P4, PT, R28, R18, P4 ;  /* 0x000000121c00720c */ /* 0x000fe40002784270 */
[----:B------:R-:W-:Y:S01]  /*1110*/  SEL R7, R5, R30, P5 ;  /* 0x0000001e05077207 */ /* 0x000fe20002800000 */
[----:B------:R-:W-:Y:S01]  /*1120*/  VIADD R6, R19, 0x3 ;  /* 0x0000000313067836 */ /* 0x000fe20000000000 */
[----:B------:R-:W-:Y:S02]  /*1130*/  SEL R18, R31, R18, P4 ;  /* 0x000000121f127207 */ /* 0x000fe40002000000 */
[----:B------:R-:W-:Y:S01]  /*1140*/  SEL R10, R27, R10, P3 ;  /* 0x0000000a1b0a7207 */ /* 0x000fe20001800000 */
[----:B------:R4:W-:Y:S01]  /*1150*/  STG.E desc[UR4][R2.64+0x4], R7 ;  /* 0x0000040702007986 */ /* 0x0009e2000c101904 */
[----:B------:R-:W-:-:S02]  /*1160*/  IADD3 R27, PT, PT, R11, R14, R20 ;  /* 0x0000000e0b1b7210 */ /* 0x000fc40007ffe014 */
[----:B------:R-:W-:Y:S02]  /*1170*/  ISETP.GT.AND P6, PT, R22, R18, P6 ;  /* 0x000000121600720c */ /* 0x000fe400037c4270 */
[----:B------:R-:W-:Y:S02]  /*1180*/  SEL R16, R17, R16, P3 ;  /* 0x0000001011107207 */ /* 0x000fe40001800000 */
[----:B------:R-:W-:Y:S02]  /*1190*/  ISETP.NE.AND P3, PT, R6, R27, PT ;  /* 0x0000001b0600720c */ /* 0x000fe40003f65270 */
[----:B------:R-:W-:Y:S02]  /*11a0*/  SEL R18, R33, R18, P6 ;  /* 0x0000001221127207 */ /* 0x000fe40003000000 */
[----:B------:R-:W-:Y:S02]  /*11b0*/  SEL R16, R17, R16, P4 ;  /* 0x0000001011107207 */ /* 0x000fe40002000000 */
[----:B------:R-:W-:-:S02]  /*11c0*/  ISETP.GT.AND P5, PT, R5, R18, P5 ;  /* 0x000000120500720c */ /* 0x000fc40002fa4270 */
[----:B------:R-:W-:Y:S02]  /*11d0*/  SEL R16, R17, R16, P6 ;  /* 0x0000001011107207 */ /* 0x000fe40003000000 */
[C---:B------:R-:W-:Y:S01]  /*11e0*/  @!P6 SEL R23, R19.reuse, R10, P4 ;  /* 0x0000000a1317e207 */ /* 0x040fe20002000000 */
[----:B------:R-:W-:Y:S01]  /*11f0*/  VIADD R19, R19, 0x4 ;  /* 0x0000000413137836 */ /* 0x000fe20000000000 */
[----:B------:R-:W-:Y:S01]  /*1200*/  SEL R18, R7, R18, P5 ;  /* 0x0000001207127207 */ /* 0x000fe20002800000 */
[----:B------:R-:W-:Y:S01]  /*1210*/  VIADD R24, R24, 0x4 ;  /* 0x0000000418187836 */ /* 0x000fe20000000000 */
[----:B------:R-:W-:Y:S01]  /*1220*/  SEL R10, R4, R23, P5 ;  /* 0x00000017040a7207 */ /* 0x000fe20002800000 */
[----:B------:R-:W-:Y:S01]  /*1230*/  VIADD R25, R25, 0x4 ;  /* 0x0000000419197836 */ /* 0x000fe20000000000 */
[----:B------:R-:W-:Y:S01]  /*1240*/  SEL R16, R17, R16, P5 ;  /* 0x0000001011107207 */ /* 0x000fe20002800000 */
[----:B--2---:R4:W-:Y:S01]  /*1250*/  STG.E.U8 desc[UR4][R2.64], R21 ;  /* 0x0000001502007986 */ /* 0x0049e2000c101104 */
[----:B------:R-:W-:Y:S05]  /*1260*/  @P3 BRA `(.L_x_5) ;  /* 0xfffffff800003947 */ /* 0x000fea000383ffff */
.L_x_3:
[----:B------:R-:W-:Y:S05]  /*1270*/  BSYNC.RECONVERGENT B1 ;  /* 0x0000000000017941 */ /* 0x000fea0003800200 */
.L_x_2:
[----:B------:R-:W2:Y:S01]  /*1280*/  LDCU UR6, c[0x0][0x388] ;  /* 0x00007100ff0677ac */ /* 0x000ea20008000800 */
[----:B------:R-:W-:-:S05]  /*1290*/  IMAD.IADD R17, R0, 0x1, R17 ;  /* 0x0000000100117824 */ /* 0x000fca00078e0211 */
[----:B--2---:R-:W-:-:S13]  /*12a0*/  ISETP.GE.U32.AND P3, PT, R17, UR6, PT ;  /* 0x0000000611007c0c */ /* 0x004fda000bf66070 */
[----:B------:R-:W-:Y:S05]  /*12b0*/  @!P3 BRA `(.L_x_6) ;  /* 0xfffffff00010b947 */ /* 0x000fea000383ffff */
.L_x_1:
[----:B------:R-:W-:Y:S05]  /*12c0*/  BSYNC.RECONVERGENT B0 ;  /* 0x0000000000007941 */ /* 0x000fea0003800200 */
.L_x_0:
[----:B---34-:R-:W2:Y:S01]  /*12d0*/  S2R R3, SR_CgaCtaId ;  /* 0x0000000000037919 */ /* 0x018ea20000008800 */
[----:B------:R-:W-:Y:S02]  /*12e0*/  MOV R2, 0x400 ;  /* 0x0000040000027802 */ /* 0x000fe40000000f00 */
[----:B------:R-:W-:Y:S01]  /*12f0*/  ISETP.NE.AND P0, PT, R9, RZ, PT ;  /* 0x000000ff0900720c */ /* 0x000fe20003f05270 */
[----:B------:R-:W3:Y:S01]  /*1300*/  S2R R4, SR_TID.Z ;  /* 0x0000000000047919 */ /* 0x000ee20000002300 */
[----:B--2---:R-:W-:Y:S01]  /*1310*/  LEA R2, R3, R2, 0x18 ;  /* 0x0000000203027211 */ /* 0x004fe200078ec0ff */
[----:B---3--:R-:W-:-:S04]  /*1320*/  IMAD R3, R0, R4, R9 ;  /* 0x0000000400037224 */ /* 0x008fc800078e0209 */
[----:B------:R-:W-:-:S05]  /*1330*/  IMAD R5, R3, 0xc, R2 ;  /* 0x0000000c03057824 */ /* 0x000fca00078e0202 */
[----:B------:R2:W-:Y:S04]  /*1340*/  STS [R5], R18 ;  /* 0x0000001205007388 */ /* 0x0005e80000000800 */
[----:B------:R2:W-:Y:S04]  /*1350*/  STS [R5+0x4], R16 ;  /* 0x0000041005007388 */ /* 0x0005e80000000800 */
[----:B------:R2:W-:Y:S01]  /*1360*/  STS [R5+0x8], R10 ;  /* 0x0000080a05007388 */ /* 0x0005e20000000800 */
[----:B------:R-:W-:Y:S06]  /*1370*/  BAR.SYNC.DEFER_BLOCKING 0x0 ;  /* 0x0000000000007b1d */ /* 0x000fec0000010000 */
[----:B------:R-:W-:Y:S05]  /*1380*/  @P0 EXIT ;  /* 0x000000000000094d */ /* 0x000fea0003800000 */
[----:B------:R-:W-:Y:S01]  /*1390*/  ISETP.GE.U32.AND P0, PT, R0, 0x2, PT ;  /* 0x000000020000780c */ /* 0x000fe20003f06070 */
[----:B------:R-:W-:-:S04]  /*13a0*/  IMAD R4, R3, 0x3, RZ ;  /* 0x0000000303047824 */ /* 0x000fc800078e02ff */
[----:B------:R-:W-:-:S08]  /*13b0*/  IMAD.MOV.U32 R11, RZ, RZ, R4 ;  /* 0x000000ffff0b7224 */ /* 0x000fd000078e0004 */
[----:B------:R-:W-:Y:S05]  /*13c0*/  @!P0 BRA `(.L_x_7) ;  /* 0x0000000800088947 */ /* 0x000fea0003800000 */
[C---:B------:R-:W-:Y:S02]  /*13d0*/  VIADD R6, R0.reuse, 0xfffffffe ;  /* 0xfffffffe00067836 */ /* 0x040fe40000000000 */
[----:B------:R-:W-:Y:S02]  /*13e0*/  VIADD R7, R0, 0xffffffff ;  /* 0xffffffff00077836 */ /* 0x000fe40000000000 */
[----:B------:R-:W-:Y:S01]  /*13f0*/  IMAD.MOV.U32 R0, RZ, RZ, 0x1 ;  /* 0x00000001ff007424 */ /* 0x000fe200078e00ff */
[----:B------:R-:W-:Y:S01]  /*1400*/  ISETP.GE.U32.AND P0, PT, R6, 0x3, PT ;  /* 0x000000030600780c */ /* 0x000fe20003f06070 */
[----:B------:R-:W-:Y:S01]  /*1410*/  IMAD.MOV.U32 R11, RZ, RZ, R4 ;  /* 0x000000ffff0b7224 */ /* 0x000fe200078e0004 */
[----:B------:R-:W-:-:S11]  /*1420*/  LOP3.LUT R6, R7, 0x3, RZ, 0xc0, !PT ;  /* 0x0000000307067812 */ /* 0x000fd600078ec0ff */
[----:B------:R-:W-:Y:S05]  /*1430*/  @!P0 BRA `(.L_x_8) ;  /* 0x0000000400688947 */ /* 0x000fea0003800000 */
[----:B------:R-:W-:Y:S01]  /*1440*/  LOP3.LUT R7, R7, 0xfffffffc, RZ, 0xc0, !PT ;  /* 0xfffffffc07077812 */ /* 0x000fe200078ec0ff */
[----:B------:R-:W-:Y:S01]  /*1450*/  IMAD.MOV.U32 R0, RZ, RZ, 0x1 ;  /* 0x00000001ff007424 */ /* 0x000fe200078e00ff */
[----:B------:R-:W3:Y:S01]  /*1460*/  LDCU UR6, c[0x0][0x38c] ;  /* 0x00007180ff0677ac */ /* 0x000ee20008000800 */
[----:B------:R-:W-:-:S07]  /*1470*/  IMAD.MOV.U32 R11, RZ, RZ, R4 ;  /* 0x000000ffff0b7224 */ /* 0x000fce00078e0004 */
.L_x_17:
[----:B------:R-:W-:Y:S01]  /*1480*/  IMAD R9, R0, 0xc, R5 ;  /* 0x0000000c00097824 */ /* 0x000fe200078e0205 */
[----:B------:R-:W-:Y:S01]  /*1490*/  BSSY.RECONVERGENT B0, `(.L_x_9) ;  /* 0x0000014000007945 */ /* 0x000fe20003800200 */
[----:B--2---:R-:W-:Y:S02]  /*14a0*/  IMAD R16, R11, 0x4, R2 ;  /* 0x000000040b107824 */ /* 0x004fe400078e0202 */
[----:B------:R-:W-:Y:S01]  /*14b0*/  IMAD.IADD R10, R3, 0x1, R0 ;  /* 0x00000001030a7824 */ /* 0x000fe200078e0200 */
[----:B------:R-:W-:Y:S03]  /*14c0*/  LDS R12, [R9] ;  /* 0x00000000090c7984 */ /* 0x000fe60000000800 */
[----:B------:R-:W-:Y:S01]  /*14d0*/  IMAD R10, R10, 0x3, RZ ;  /* 0x000000030a0a7824 */ /* 0x000fe200078e02ff */
[----:B------:R-:W2:Y:S03]  /*14e0*/  LDS R15, [R16] ;  /* 0x00000000100f7984 */ /* 0x000ea60000000800 */
[----:B------:R-:W-:Y:S01]  /*14f0*/  IMAD.MOV.U32 R13, RZ, RZ, R10 ;  /* 0x000000ffff0d7224 */ /* 0x000fe200078e000a */
[----:B--2---:R-:W-:-:S13]  /*1500*/  ISETP.GT.U32.AND P0, PT, R12, R15, PT ;  /* 0x0000000f0c00720c */ /* 0x004fda0003f04070 */
[----:B------:R-:W-:Y:S05]  /*1510*/  @P0 BRA `(.L_x_10) ;  /* 0x00000000002c0947 */ /* 0x000fea0003800000 */
[----:B------:R-:W-:Y:S01]  /*1520*/  ISETP.NE.AND P0, PT, R12, R15, PT ;  /* 0x0000000f0c00720c */ /* 0x000fe20003f05270 */
[----:B------:R-:W-:-:S12]  /*1530*/  IMAD.MOV.U32 R13, RZ, RZ, R11 ;  /* 0x000000ffff0d7224 */ /* 0x000fd800078e000b */
[----:B------:R-:W-:Y:S05]  /*1540*/  @P0 BRA `(.L_x_10) ;  /* 0x0000000000200947 */ /* 0x000fea0003800000 */
[----:B------:R-:W-:Y:S04]  /*1550*/  LDS R14, [R16+0x4] ;  /* 0x00000400100e7984 */ /* 0x000fe80000000800 */
[----:B------:R-:W3:Y:S04]  /*1560*/  LDS R15, [R16+0x8] ;  /* 0x00000800100f7984 */ /* 0x000ee80000000800 */
[----:B------:R-:W-:Y:S04]  /*1570*/  LDS R12, [R9+0x4] ;  /* 0x00000400090c7984 */ /* 0x000fe80000000800 */
[----:B------:R-:W2:Y:S01]  /*1580*/  LDS R13, [R9+0x8] ;  /* 0x00000800090d7984 */ /* 0x000ea20000000800 */
[----:B---3--:R-:W-:-:S02]  /*1590*/  IMAD R15, R14, UR6, R15 ;  /* 0x000000060e0f7c24 */ /* 0x008fc4000f8e020f */
[----:B--2---:R-:W-:-:S05]  /*15a0*/  IMAD R12, R12, UR6, R13 ;  /* 0x000000060c0c7c24 */ /* 0x004fca000f8e020d */
[----:B------:R-:W-:-:S04]  /*15b0*/  ISETP.GE.U32.AND P0, PT, R12, R15, PT ;  /* 0x0000000f0c00720c */ /* 0x000fc80003f06070 */
[----:B------:R-:W-:-:S09]  /*15c0*/  SEL R13, R10, R11, !P0 ;  /* 0x0000000b0a0d7207 */ /* 0x000fd20004000000 */
.L_x_10:
[----:B---3--:R-:W-:Y:S05]  /*15d0*/  BSYNC.RECONVERGENT B0 ;  /* 0x0000000000007941 */ /* 0x008fea0003800200 */
.L_x_9:
[----:B------:R-:W-:Y:S01]  /*15e0*/  IMAD R17, R13, 0x4, R2 ;  /* 0x000000040d117824 */ /* 0x000fe200078e0202 */
[----:B------:R-:W-:Y:S01]  /*15f0*/  LDS R12, [R9+0xc] ;  /* 0x00000c00090c7984 */ /* 0x000fe20000000800 */
[----:B------:R-:W-:Y:S01]  /*1600*/  VIADD R16, R10, 0x3 ;  /* 0x000000030a107836 */ /* 0x000fe20000000000 */
[----:B------:R-:W-:Y:S02]  /*1610*/  BSSY.RECONVERGENT B0, `(.L_x_11) ;  /* 0x0000010000007945 */ /* 0x000fe40003800200 */
[----:B------:R-:W2:Y:S01]  /*1620*/  LDS R15, [R17] ;  /* 0x00000000110f7984 */ /* 0x000ea20000000800 */
[----:B------:R-:W-:Y:S01]  /*1630*/  IMAD.MOV.U32 R11, RZ, RZ, R16 ;  /* 0x000000ffff0b7224 */ /* 0x000fe200078e0010 */
[----:B--2---:R-:W-:-:S13]  /*1640*/  ISETP.GT.U32.AND P0, PT, R12, R15, PT ;  /* 0x0000000f0c00720c */ /* 0x004fda0003f04070 */
[----:B------:R-:W-:Y:S05]  /*1650*/  @P0 BRA `(.L_x_12) ;  /* 0x00000000002c0947 */ /* 0x000fea0003800000 */
[----:B------:R-:W-:Y:S01]  /*1660*/  ISETP.NE.AND P0, PT, R12, R15, PT ;  /* 0x0000000f0c00720c */ /* 0x000fe20003f05270 */
[----:B------:R-:W-:-:S12]  /*1670*/  IMAD.MOV.U32 R11, RZ, RZ, R13 ;  /* 0x000000ffff0b7224 */ /* 0x000fd800078e000d */
[----:B------:R-:W-:Y:S05]  /*1680*/  @P0 BRA `(.L_x_12) ;  /* 0x0000000000200947 */ /* 0x000fea0003800000 */
[----:B------:R-:W-:Y:S04]  /*1690*/  LDS R14, [R17+0x4] ;  /* 0x00000400110e7984 */ /* 0x000fe80000000800 */
[----:B------:R-:W2:Y:S04]  /*16a0*/  LDS R15, [R17+0x8] ;  /* 0x00000800110f7984 */ /* 0x000ea80000000800 */
[----:B------:R-:W-:Y:S04]  /*16b0*/  LDS R11, [R9+0x10] ;  /* 0x00001000090b7984 */ /* 0x000fe80000000800 */
[----:B------:R-:W3:Y:S01]  /*16c0*/  LDS R12, [R9+0x14] ;  /* 0x00001400090c7984 */ /* 0x000ee20000000800 */
[----:B--2---:R-:W-:-:S02]  /*16d0*/  IMAD R14, R14, UR6, R15 ;  /* 0x000000060e0e7c24 */ /* 0x004fc4000f8e020f */
[----:B---3--:R-:W-:-:S05]  /*16e0*/  IMAD R11, R11, UR6, R12 ;  /* 0x000000060b0b7c24 */ /* 0x008fca000f8e020c */
[----:B------:R-:W-:-:S04]  /*16f0*/  ISETP.GE.U32.AND P0, PT, R11, R14, PT ;  /* 0x0000000e0b00720c */ /* 0x000fc80003f06070 */
[----:B------:R-:W-:-:S09]  /*1700*/  SEL R11, R16, R13, !P0 ;  /* 0x0000000d100b7207 */ /* 0x000fd20004000000 */
.L_x_12:
[----:B------:R-:W-:Y:S05]  /*1710*/  BSYNC.RECONVERGENT B0 ;  /* 0x0000000000007941 */ /* 0x000fea0003800200 */
.L_x_11:
        /* <DEDUP_REMOVED lines=19> */
.L_x_14:
[----:B------:R-:W-:Y:S05]  /*1850*/  BSYNC.RECONVERGENT B0 ;  /* 0x0000000000007941 */ /* 0x000fea0003800200 */
.L_x_13:
        /* <DEDUP_REMOVED lines=19> */
.L_x_16:
[----:B------:R-:W-:Y:S05]  /*1990*/  BSYNC.RECONVERGENT B0 ;  /* 0x0000000000007941 */ /* 0x000fea0003800200 */
.L_x_15:
[C---:B------:R-:W-:Y:S02]  /*19a0*/  VIADD R10, R0.reuse, 0x3 ;  /* 0x00000003000a7836 */ /* 0x040fe40000000000 */
[----:B------:R-:W-:-:S03]  /*19b0*/  VIADD R0, R0, 0x4 ;  /* 0x0000000400007836 */ /* 0x000fc60000000000 */
[----:B------:R-:W-:-:S13]  /*19c0*/  ISETP.NE.AND P0, PT, R10, R7, PT ;  /* 0x000000070a00720c */ /* 0x000fda0003f05270 */
[----:B------:R-:W-:Y:S05]  /*19d0*/  @P0 BRA `(.L_x_17) ;  /* 0xfffffff800a80947 */ /* 0x000fea000383ffff */
.L_x_8:
[----:B------:R-:W-:-:S13]  /*19e0*/  ISETP.NE.AND P0, PT, R6, RZ, PT ;  /* 0x000000ff0600720c */ /* 0x000fda0003f05270 */
[----:B------:R-:W-:Y:S05]  /*19f0*/  @!P0 BRA `(.L_x_7) ;  /* 0x00000000007c8947 */ /* 0x000fea0003800000 */
[----:B------:R-:W-:Y:S01]  /*1a00*/  IMAD.IADD R3, R3, 0x1, R0 ;  /* 0x0000000103037824 */ /* 0x000fe200078e0200 */
[----:B------:R-:W3:Y:S01]  /*1a10*/  LDCU UR6, c[0x0][0x38c] ;  /* 0x00007180ff0677ac */ /* 0x000ee20008000800 */
[----:B------:R-:W-:Y:S02]  /*1a20*/  IMAD R0, R0, 0x3, R4 ;  /* 0x0000000300007824 */ /* 0x000fe400078e0204 */
[----:B------:R-:W-:Y:S02]  /*1a30*/  IMAD R3, R3, 0xc, RZ ;  /* 0x0000000c03037824 */ /* 0x000fe400078e02ff */
[----:B------:R-:W-:-:S03]  /*1a40*/  IMAD.MOV R6, RZ, RZ, -R6 ;  /* 0x000000ffff067224 */ /* 0x000fc600078e0a06 */
[----:B------:R-:W-:-:S07]  /*1a50*/  IADD3 R3, PT, PT, R3, 0x4, R2 ;  /* 0x0000000403037810 */ /* 0x000fce0007ffe002 */
.L_x_20:
[----:B------:R-:W-:Y:S01]  /*1a60*/  IMAD R9, R11, 0x4, R2 ;  /* 0x000000040b097824 */ /* 0x000fe200078e0202 */
[----:B------:R-:W-:Y:S01]  /*1a70*/  LDS R4, [R3+-0x4] ;  /* 0xfffffc0003047984 */ /* 0x000fe20000000800 */
[----:B------:R-:W-:Y:S01]  /*1a80*/  VIADD R6, R6, 0x1 ;  /* 0x0000000106067836 */ /* 0x000fe20000000000 */
[----:B------:R-:W-:Y:S01]  /*1a90*/  BSSY.RECONVERGENT B0, `(.L_x_18) ;  /* 0x0000012000007945 */ /* 0x000fe20003800200 */
[----:B------:R-:W-:Y:S01]  /*1aa0*/  IMAD.MOV.U32 R13, RZ, RZ, R11 ;  /* 0x000000ffff0d7224 */ /* 0x000fe200078e000b */
[----:B--2---:R-:W2:Y:S01]  /*1ab0*/  LDS R5, [R9] ;  /* 0x0000000009057984 */ /* 0x004ea20000000800 */
[----:B------:R-:W-:Y:S01]  /*1ac0*/  IMAD.MOV.U32 R11, RZ, RZ, R0 ;  /* 0x000000ffff0b7224 */ /* 0x000fe200078e0000 */
[----:B------:R-:W-:Y:S02]  /*1ad0*/  ISETP.NE.AND P1, PT, R6, RZ, PT ;  /* 0x000000ff0600720c */ /* 0x000fe40003f25270 */
[----:B--2---:R-:W-:-:S13]  /*1ae0*/  ISETP.GT.U32.AND P0, PT, R4, R5, PT ;  /* 0x000000050400720c */ /* 0x004fda0003f04070 */
[----:B------:R-:W-:Y:S05]  /*1af0*/  @P0 BRA `(.L_x_19) ;  /* 0x00000000002c0947 */ /* 0x000fea0003800000 */
[----:B------:R-:W-:Y:S01]  /*1b00*/  ISETP.NE.AND P0, PT, R4, R5, PT ;  /* 0x000000050400720c */ /* 0x000fe20003f05270 */
[----:B------:R-:W-:-:S12]  /*1b10*/  IMAD.MOV.U32 R11, RZ, RZ, R13 ;  /* 0x000000ffff0b7224 */ /* 0x000fd800078e000d */
[----:B------:R-:W-:Y:S05]  /*1b20*/  @P0 BRA `(.L_x_19) ;  /* 0x0000000000200947 */ /* 0x000fea0003800000 */
[----:B------:R-:W-:Y:S04]  /*1b30*/  LDS R7, [R9+0x4] ;  /* 0x0000040009077984 */ /* 0x000fe80000000800 */
[----:B------:R-:W3:Y:S04]  /*1b40*/  LDS R10, [R9+0x8] ;  /* 0x00000800090a7984 */ /* 0x000ee80000000800 */
[----:B------:R-:W-:Y:S04]  /*1b50*/  LDS R4, [R3] ;  /* 0x0000000003047984 */ /* 0x000fe80000000800 */
[----:B------:R-:W2:Y:S01]  /*1b60*/  LDS R5, [R3+0x4] ;  /* 0x0000040003057984 */ /* 0x000ea20000000800 */
[----:B---3--:R-:W-:-:S02]  /*1b70*/  IMAD R7, R7, UR6, R10 ;  /* 0x0000000607077c24 */ /* 0x008fc4000f8e020a */
[----:B--2---:R-:W-:-:S05]  /*1b80*/  IMAD R4, R4, UR6, R5 ;  /* 0x0000000604047c24 */ /* 0x004fca000f8e0205 */
[----:B------:R-:W-:-:S04]  /*1b90*/  ISETP.GE.U32.AND P0, PT, R4, R7, PT ;  /* 0x000000070400720c */ /* 0x000fc80003f06070 */
[----:B------:R-:W-:-:S09]  /*1ba0*/  SEL R11, R0, R13, !P0 ;  /* 0x0000000d000b7207 */ /* 0x000fd20004000000 */
.L_x_19:
[----:B---3--:R-:W-:Y:S05]  /*1bb0*/  BSYNC.RECONVERGENT B0 ;  /* 0x0000000000007941 */ /* 0x008fea0003800200 */
.L_x_18:
[----:B------:R-:W-:Y:S02]  /*1bc0*/  VIADD R0, R0, 0x3 ;  /* 0x0000000300007836 */ /* 0x000fe40000000000 */
[----:B------:R-:W-:Y:S01]  /*1bd0*/  VIADD R3, R3, 0xc ;  /* 0x0000000c03037836 */ /* 0x000fe20000000000 */
[----:B------:R-:W-:Y:S06]  /*1be0*/  @P1 BRA `(.L_x_20) ;  /* 0xfffffffc009c1947 */ /* 0x000fec000383ffff */
.L_x_7:
[----:B------:R-:W-:Y:S01]  /*1bf0*/  IMAD R11, R11, 0x4, R2 ;  /* 0x000000040b0b7824 */ /* 0x000fe200078e0202 */
[----:B------:R-:W3:Y:S01]  /*1c00*/  LDCU UR6, c[0x0][0x3a0] ;  /* 0x00007400ff0677ac */ /* 0x000ee20008000800 */
[----:B------:R-:W4:Y:S01]  /*1c10*/  LDC.64 R2, c[0x0][0x390] ;  /* 0x0000e400ff027b82 */ /* 0x000f220000000a00 */
[----:B------:R-:W-:Y:S02]  /*1c20*/  IMAD.MOV.U32 R9, RZ, RZ, RZ ;  /* 0x000000ffff097224 */ /* 0x000fe400078e00ff */
[----:B--2---:R-:W2:Y:S01]  /*1c30*/  LDS R5, [R11] ;  /* 0x000000000b057984 */ /* 0x004ea20000000800 */
[----:B---3--:R-:W-:Y:S01]  /*1c40*/  UISETP.NE.AND UP0, UPT, UR6, URZ, UPT ;  /* 0x000000ff0600728c */ /* 0x008fe2000bf05270 */
[----:B----4-:R-:W-:-:S05]  /*1c50*/  IMAD.WIDE.U32 R2, R8, 0x4, R2 ;  /* 0x0000000408027825 */ /* 0x010fca00078e0002 */
[----:B--2---:R2:W-:Y:S03]  /*1c60*/  STG.E desc[UR4][R2.64], R5 ;  /* 0x0000000502007986 */ /* 0x0045e6000c101904 */
[----:B------:R-:W-:Y:S05]  /*1c70*/  BRA.U !UP0, `(.L_x_21) ;  /* 0x0000000108c47547 */ /* 0x000fea000b800000 */
[----:B------:R3:W4:Y:S01]  /*1c80*/  LDS R0, [R11+0x8] ;  /* 0x000008000b007984 */ /* 0x0007220000000800 */
[----:B--2---:R-:W2:Y:S01]  /*1c90*/  LDC.64 R4, c[0x0][0x380] ;  /* 0x0000e000ff047b82 */ /* 0x004ea20000000a00 */
[----:B------:R-:W-:Y:S01]  /*1ca0*/  BSSY.RECONVERGENT B0, `(.L_x_21) ;  /* 0x000002e000007945 */ /* 0x000fe20003800200 */
[----:B------:R-:W-:Y:S01]  /*1cb0*/  IMAD.MOV.U32 R9, RZ, RZ, RZ ;  /* 0x000000ffff097224 */ /* 0x000fe200078e00ff */
[----:B------:R3:W0:Y:S01]  /*1cc0*/  LDS R6, [R11+0x4] ;  /* 0x000004000b067984 */ /* 0x0006220000000800 */
[----:B------:R-:W0:Y:S01]  /*1cd0*/  LDCU UR8, c[0x0][0x3a0] ;  /* 0x00007400ff0877ac */ /* 0x000e220008000800 */
[----:B------:R-:W0:Y:S01]  /*1ce0*/  LDCU UR9, c[0x0][0x38c] ;  /* 0x00007180ff0977ac */ /* 0x000e220008000800 */
[----:B------:R-:W0:Y:S01]  /*1cf0*/  LDCU UR10, c[0x0][0x3a0] ;  /* 0x00007400ff0a77ac */ /* 0x000e220008000800 */
[----:B------:R-:W0:Y:S01]  /*1d00*/  LDCU.64 UR6, c[0x0][0x398] ;  /* 0x00007300ff0677ac */ /* 0x000e220008000a00 */
[----:B------:R-:W0:Y:S02]  /*1d10*/  LDCU.64 UR12, c[0x0][0x388] ;  /* 0x00007100ff0c77ac */ /* 0x000e240008000a00 */
.L_x_29:
[----:B0-----:R-:W-:-:S04]  /*1d20*/  IMAD R2, R8, UR12, RZ ;  /* 0x0000000c08027c24 */ /* 0x001fc8000f8e02ff */
[----:B------:R-:W-:-:S04]  /*1d30*/  IMAD R3, R2, UR13, RZ ;  /* 0x0000000d02037c24 */ /* 0x000fc8000f8e02ff */
[----:B------:R-:W-:-:S04]  /*1d40*/  IMAD R3, R6, UR9, R3 ;  /* 0x0000000906037c24 */ /* 0x000fc8000f8e0203 */
[----:B----4-:R-:W-:-:S04]  /*1d50*/  IMAD.IADD R3, R0, 0x1, R3 ;  /* 0x0000000100037824 */ /* 0x010fc800078e0203 */
[----:B--2---:R-:W-:-:S05]  /*1d60*/  IMAD.WIDE.U32 R2, R3, 0x8, R4 ;  /* 0x0000000803027825 */ /* 0x004fca00078e0004 */
[----:B------:R-:W2:Y:S01]  /*1d70*/  LDG.E.U8 R7, desc[UR4][R2.64] ;  /* 0x0000000402077981 */ /* 0x000ea2000c1e1100 */
[----:B------:R-:W-:Y:S01]  /*1d80*/  BSSY.RELIABLE B1, `(.L_x_22) ;  /* 0x0000017000017945 */ /* 0x000fe20003800100 */
[----:B--2---:R-:W-:-:S13]  /*1d90*/  ISETP.GT.AND P0, PT, R7, 0x2, PT ;  /* 0x000000020700780c */ /* 0x004fda0003f04270 */
[----:B------:R-:W-:Y:S05]  /*1da0*/  @P0 BRA `(.L_x_23) ;  /* 0x00000000002c0947 */ /* 0x000fea0003800000 */
[----:B------:R-:W-:-:S05]  /*1db0*/  VIADD R2, R7, 0xffffffff ;  /* 0xffffffff07027836 */ /* 0x000fca0000000000 */
[----:B------:R-:W-:-:S04]  /*1dc0*/  LOP3.LUT R2, R2, 0xffff, RZ, 0xc0, !PT ;  /* 0x0000ffff02027812 */ /* 0x000fc800078ec0ff */
[----:B------:R-:W-:-:S13]  /*1dd0*/  ISETP.GE.U32.AND P0, PT, R2, 0x2, PT ;  /* 0x000000020200780c */ /* 0x000fda0003f06070 */
[----:B------:R-:W-:Y:S05]  /*1de0*/  @!P0 BRA `(.L_x_24) ;  /* 0x0000000000108947 */ /* 0x000fea0003800000 */
[----:B------:R-:W-:-:S13]  /*1df0*/  ISETP.NE.AND P0, PT, R7, RZ, PT ;  /* 0x000000ff0700720c */ /* 0x000fda0003f05270 */
[----:B------:R-:W-:Y:S05]  /*1e00*/  @!P0 BREAK.RELIABLE B1 ;  /* 0x0000000000018942 */ /* 0x000fea0003800100 */
[----:B------:R-:W-:Y:S05]  /*1e10*/  @!P0 BRA `(.L_x_25) ;  /* 0x0000000000588947 */ /* 0x000fea0003800000 */
[----:B------:R-:W-:Y:S05]  /*1e20*/  BRA `(.L_x_26) ;  /* 0x0000000000307947 */ /* 0x000fea0003800000 */
.L_x_24:
[----:B------:R-:W-:Y:S02]  /*1e30*/  VIADD R6, R6, 0xffffffff ;  /* 0xffffffff06067836 */ /* 0x000fe40000000000 */
[----:B------:R-:W-:Y:S01]  /*1e40*/  VIADD R0, R0, 0xffffffff ;  /* 0xffffffff00007836 */ /* 0x000fe20000000000 */
[----:B------:R-:W-:Y:S06]  /*1e50*/  BRA `(.L_x_26) ;  /* 0x0000000000247947 */ /* 0x000fec0003800000 */
.L_x_23:
[----:B------:R-:W-:Y:S01]  /*1e60*/  ISETP.NE.AND P0, PT, R7, 0x3, PT ;  /* 0x000000030700780c */ /* 0x000fe20003f05270 */
[----:B------:R-:W-:-:S12]  /*1e70*/  BSSY.RECONVERGENT B2, `(.L_x_26) ;  /* 0x0000007000027945 */ /* 0x000fd80003800200 */
[----:B------:R-:W-:Y:S05]  /*1e80*/  @!P0 BRA `(.L_x_27) ;  /* 0x0000000000108947 */ /* 0x000fea0003800000 */
[----:B------:R-:W-:-:S13]  /*1e90*/  ISETP.NE.AND P0, PT, R7, 0x4, PT ;  /* 0x000000040700780c */ /* 0x000fda0003f05270 */
[----:B------:R-:W-:Y:S05]  /*1ea0*/  @P0 BRA `(.L_x_28) ;  /* 0x00000000000c0947 */ /* 0x000fea0003800000 */
[----:B------:R-:W-:Y:S01]  /*1eb0*/  VIADD R0, R0, 0xffffffff ;  /* 0xffffffff00007836 */ /* 0x000fe20000000000 */
[----:B------:R-:W-:Y:S06]  /*1ec0*/  BRA `(.L_x_28) ;  /* 0x0000000000047947 */ /* 0x000fec0003800000 */
.L_x_27:
[----:B------:R-:W-:-:S07]  /*1ed0*/  VIADD R6, R6, 0xffffffff ;  /* 0xffffffff06067836 */ /* 0x000fce0000000000 */
.L_x_28:
[----:B------:R-:W-:Y:S05]  /*1ee0*/  BSYNC.RECONVERGENT B2 ;  /* 0x0000000000027941 */ /* 0x000fea0003800200 */
.L_x_26:
[----:B------:R-:W-:Y:S05]  /*1ef0*/  BSYNC.RELIABLE B1 ;  /* 0x0000000000017941 */ /* 0x000fea0003800100 */
.L_x_22:
[----:B------:R-:W-:Y:S02]  /*1f00*/  IMAD R2, R8, UR10, R9 ;  /* 0x0000000a08027c24 */ /* 0x000fe4000f8e0209 */
[----:B------:R-:W-:-:S03]  /*1f10*/  VIADD R9, R9, 0x1 ;  /* 0x0000000109097836 */ /* 0x000fc60000000000 */
[----:B------:R-:W-:-:S05]  /*1f20*/  IADD3 R2, P0, PT, R2, UR6, RZ ;  /* 0x0000000602027c10 */ /* 0x000fca000ff1e0ff */
[----:B------:R-:W-:Y:S01]  /*1f30*/  IMAD.X R3, RZ, RZ, UR7, P0 ;  /* 0x00000007ff037e24 */ /* 0x000fe200080e06ff */
[----:B------:R-:W-:-:S04]  /*1f40*/  ISETP.NE.AND P0, PT, R9, UR10, PT ;  /* 0x0000000a09007c0c */ /* 0x000fc8000bf05270 */
[----:B------:R0:W-:Y:S09]  /*1f50*/  STG.E.U8 desc[UR4][R2.64], R7 ;  /* 0x0000000702007986 */ /* 0x0001f2000c101104 */
[----:B------:R-:W-:Y:S05]  /*1f60*/  @P0 BRA `(.L_x_29) ;  /* 0xfffffffc006c0947 */ /* 0x000fea000383ffff */
[----:B------:R-:W-:-:S07]  /*1f70*/  IMAD.U32 R9, RZ, RZ, UR8 ;  /* 0x00000008ff097e24 */ /* 0x000fce000f8e00ff */
.L_x_25:
[----:B------:R-:W-:Y:S05]  /*1f80*/  BSYNC.RECONVERGENT B0 ;  /* 0x0000000000007941 */ /* 0x000fea0003800200 */
.L_x_21:
[----:B------:R-:W4:Y:S02]  /*1f90*/  LDCU UR11, c[0x0][0x3a0] ;  /* 0x00007400ff0b77ac */ /* 0x000f240008000800 */
[----:B----4-:R-:W-:-:S13]  /*1fa0*/  ISETP.GE.U32.AND P0, PT, R9, UR11, PT ;  /* 0x0000000b09007c0c */ /* 0x010fda000bf06070 */
[----:B------:R-:W-:Y:S05]  /*1fb0*/  @P0 EXIT ;  /* 0x000000000000094d */ /* 0x000fea0003800000 */
[C---:B------:R-:W-:Y:S01]  /*1fc0*/  VIADD R0, R9.reuse, -UR11 ;  /* 0x8000000b09007c36 */ /* 0x040fe20008000000 */
[----:B------:R-:W4:Y:S01]  /*1fd0*/  LDCU.64 UR6, c[0x0][0x398] ;  /* 0x00007300ff0677ac */ /* 0x000f220008000a00 */
[----:B------:R-:W-:Y:S03]  /*1fe0*/  BSSY.RECONVERGENT B0, `(.L_x_30) ;  /* 0x0000030000007945 */ /* 0x000fe60003800200 */
[----:B------:R-:W-:Y:S02]  /*1ff0*/  ISETP.GT.U32.AND P0, PT, R0, -0x8, PT ;  /* 0xfffffff80000780c */ /* 0x000fe40003f04070 */
[----:B------:R-:W-:-:S04]  /*2000*/  IADD3 R0, PT, PT, -R9, UR11, RZ ;  /* 0x0000000b09007c10 */ /* 0x000fc8000fffe1ff */
[----:B------:R-:W-:-:S07]  /*2010*/  LOP3.LUT R18, R0, 0x7, RZ, 0xc0, !PT ;  /* 0x0000000700127812 */ /* 0x000fce00078ec0ff */
[----:B------:R-:W-:Y:S05]  /*2020*/  @P0 BRA `(.L_x_31) ;  /* 0x0000000000ac0947 */ /* 0x000fea0003800000 */
[----:B0-2---:R-:W-:Y:S01]  /*2030*/  LOP3.LUT R2, R0, 0xfffffff8, RZ, 0xc0, !PT ;  /* 0xfffffff800027812 */ /* 0x005fe200078ec0ff */
[----:B------:R-:W-:Y:S01]  /*2040*/  BSSY.RECONVERGENT B1, `(.L_x_32) ;  /* 0x0000028000017945 */ /* 0x000fe20003800200 */
[----:B------:R-:W-:Y:S02]  /*2050*/  VIADD R16, R9, 0x3 ;  /* 0x0000000309107836 */ /* 0x000fe40000000000 */
[----:B------:R-:W-:Y:S02]  /*2060*/  IMAD R9, R8, UR11, R9 ;  /* 0x0000000b08097c24 */ /* 0x000fe4000f8e0209 */
[----:B------:R-:W-:-:S07]  /*2070*/  IMAD.MOV R17, RZ, RZ, -R2 ;  /* 0x000000ffff117224 */ /* 0x000fce00078e0a02 */
.L_x_33:
[C---:B0---4-:R-:W-:Y:S01]  /*2080*/  IADD3 R2, P0, PT, R9.reuse, UR6, RZ ;  /* 0x0000000609027c10 */ /* 0x051fe2000ff1e0ff */
[C---:B------:R-:W-:Y:S02]  /*2090*/  VIADD R6, R9.reuse, 0x2 ;  /* 0x0000000209067836 */ /* 0x040fe40000000000 */
[C---:B------:R-:W-:Y:S02]  /*20a0*/  VIADD R4, R9.reuse, 0x1 ;  /* 0x0000000109047836 */ /* 0x040fe40000000000 */
[----:B------:R-:W-:Y:S01]  /*20b0*/  IMAD.X R3, RZ, RZ, UR7, P0 ;  /* 0x00000007ff037e24 */ /* 0x000fe200080e06ff */
[----:B------:R-:W-:Y:S01]  /*20c0*/  IADD3 R6, P0, PT, R6, UR6, RZ ;  /* 0x0000000606067c10 */ /* 0x000fe2000ff1e0ff */
[C---:B------:R-:W-:Y:S01]  /*20d0*/  VIADD R10, R9.reuse, 0x3 ;  /* 0x00000003090a7836 */ /* 0x040fe20000000000 */
[----:B------:R-:W-:Y:S01]  /*20e0*/  IADD3 R4, P1, PT, R4, UR6, RZ ;  /* 0x0000000604047c10 */ /* 0x000fe2000ff3e0ff */
[C---:B------:R-:W-:Y:S01]  /*20f0*/  VIADD R12, R9.reuse, 0x4 ;  /* 0x00000004090c7836 */ /* 0x040fe20000000000 */
[----:B------:R0:W-:Y:S01]  /*2100*/  STG.E.U8 desc[UR4][R2.64], RZ ;  /* 0x000000ff02007986 */ /* 0x0001e2000c101104 */
[----:B------:R-:W-:Y:S01]  /*2110*/  IMAD.X R7, RZ, RZ, UR7, P0 ;  /* 0x00000007ff077e24 */ /* 0x000fe200080e06ff */
[----:B------:R-:W-:Y:S01]  /*2120*/  IADD3 R10, P0, PT, R10, UR6, RZ ;  /* 0x000000060a0a7c10 */ /* 0x000fe2000ff1e0ff */
[----:B------:R-:W-:-:S02]  /*2130*/  VIADD R13, R9, 0x5 ;  /* 0x00000005090d7836 */ /* 0x000fc40000000000 */
[----:B------:R-:W-:Y:S01]  /*2140*/  IMAD.X R5, RZ, RZ, UR7, P1 ;  /* 0x00000007ff057e24 */ /* 0x000fe200088e06ff */
[----:B------:R-:W-:Y:S01]  /*2150*/  IADD3 R12, P1, PT, R12, UR6, RZ ;  /* 0x000000060c0c7c10 */ /* 0x000fe2000ff3e0ff */
[C---:B------:R-:W-:Y:S02]  /*2160*/  VIADD R14, R9.reuse, 0x6 ;  /* 0x00000006090e7836 */ /* 0x040fe40000000000 */
[----:B------:R-:W-:Y:S01]  /*2170*/  VIADD R15, R9, 0x7 ;  /* 0x00000007090f7836 */ /* 0x000fe20000000000 */
[----:B------:R2:W-:Y:S01]  /*2180*/  STG.E.U8 desc[UR4][R4.64], RZ ;  /* 0x000000ff04007986 */ /* 0x0005e2000c101104 */
[----:B---3--:R-:W-:Y:S01]  /*2190*/  IMAD.X R11, RZ, RZ, UR7, P0 ;  /* 0x00000007ff0b7e24 */ /* 0x008fe200080e06ff */
[----:B0-----:R-:W-:Y:S01]  /*21a0*/  IADD3 R2, P0, PT, R13, UR6, RZ ;  /* 0x000000060d027c10 */ /* 0x001fe2000ff1e0ff */
[----:B------:R-:W-:Y:S01]  /*21b0*/  IMAD.X R13, RZ, RZ, UR7, P1 ;  /* 0x00000007ff0d7e24 */ /* 0x000fe200088e06ff */
[----:B------:R-:W-:Y:S01]  /*21c0*/  IADD3 R14, P2, PT, R14, UR6, RZ ;  /* 0x000000060e0e7c10 */ /* 0x000fe2000ff5e0ff */
[----:B------:R0:W-:Y:S01]  /*21d0*/  STG.E.U8 desc[UR4][R6.64], RZ ;  /* 0x000000ff06007986 */ /* 0x0001e2000c101104 */
[----:B------:R-:W-:-:S02]  /*21e0*/  VIADD R17, R17, 0x8 ;  /* 0x0000000811117836 */ /* 0x000fc40000000000 */
[----:B------:R-:W-:Y:S01]  /*21f0*/  IMAD.X R3, RZ, RZ, UR7, P0 ;  /* 0x00000007ff037e24 */ /* 0x000fe200080e06ff */
[----:B------:R0:W-:Y:S01]  /*2200*/  STG.E.U8 desc[UR4][R10.64], RZ ;  /* 0x000000ff0a007986 */ /* 0x0001e2000c101104 */
[----:B--2---:R-:W-:Y:S01]  /*2210*/  IADD3 R4, P3, PT, R15, UR6, RZ ;  /* 0x000000060f047c10 */ /* 0x004fe2000ff7e0ff */
[----:B------:R-:W-:Y:S01]  /*2220*/  IMAD.X R15, RZ, RZ, UR7, P2 ;  /* 0x00000007ff0f7e24 */ /* 0x000fe200090e06ff */
[----:B------:R-:W-:Y:S01]  /*2230*/  ISETP.NE.AND P0, PT, R17, RZ, PT ;  /* 0x000000ff1100720c */ /* 0x000fe20003f05270 */
[----:B------:R0:W-:Y:S01]  /*2240*/  STG.E.U8 desc[UR4][R12.64], RZ ;  /* 0x000000ff0c007986 */ /* 0x0001e2000c101104 */
[----:B------:R-:W-:Y:S02]  /*2250*/  VIADD R16, R16, 0x8 ;  /* 0x0000000810107836 */ /* 0x000fe40000000000 */
[----:B------:R-:W-:Y:S01]  /*2260*/  IMAD.X R5, RZ, RZ, UR7, P3 ;  /* 0x00000007ff057e24 */ /* 0x000fe200098e06ff */
[----:B------:R0:W-:Y:S01]  /*2270*/  STG.E.U8 desc[UR4][R2.64], RZ ;  /* 0x000000ff02007986 */ /* 0x0001e2000c101104 */
[----:B------:R-:W-:-:S03]  /*2280*/  VIADD R9, R9, 0x8 ;  /* 0x0000000809097836 */ /* 0x000fc60000000000 */
[----:B------:R0:W-:Y:S04]  /*2290*/  STG.E.U8 desc[UR4][R14.64], RZ ;  /* 0x000000ff0e007986 */ /* 0x0001e8000c101104 */
[----:B------:R0:W-:Y:S01]  /*22a0*/  STG.E.U8 desc[UR4][R4.64], RZ ;  /* 0x000000ff04007986 */ /* 0x0001e2000c101104 */
[----:B------:R-:W-:Y:S05]  /*22b0*/  @P0 BRA `(.L_x_33) ;  /* 0xfffffffc00700947 */ /* 0x000fea000383ffff */
[----:B------:R-:W-:Y:S05]  /*22c0*/  BSYNC.RECONVERGENT B1 ;  /* 0x0000000000017941 */ /* 0x000fea0003800200 */
.L_x_32:
[----:B------:R-:W-:-:S07]  /*22d0*/  VIADD R9, R16, 0xfffffffd ;  /* 0xfffffffd10097836 */ /* 0x000fce0000000000 */
.L_x_31:
[----:B----4-:R-:W-:Y:S05]  /*22e0*/  BSYNC.RECONVERGENT B0 ;  /* 0x0000000000007941 */ /* 0x010fea0003800200 */
.L_x_30:
[----:B------:R-:W-:-:S13]  /*22f0*/  ISETP.NE.AND P0, PT, R18, RZ, PT ;  /* 0x000000ff1200720c */ /* 0x000fda0003f05270 */
[----:B------:R-:W-:Y:S05]  /*2300*/  @!P0 EXIT ;  /* 0x000000000000894d */ /* 0x000fea0003800000 */
[----:B------:R-:W-:Y:S01]  /*2310*/  ISETP.GE.U32.AND P0, PT, R18, 0x4, PT ;  /* 0x000000041200780c */ /* 0x000fe20003f06070 */
[----:B------:R-:W-:Y:S01]  /*2320*/  BSSY.RECONVERGENT B0, `(.L_x_34) ;  /* 0x0000016000007945 */ /* 0x000fe20003800200 */
[----:B0-----:R-:W-:-:S04]  /*2330*/  LOP3.LUT R12, R0, 0x3, RZ, 0xc0, !PT ;  /* 0x00000003000c7812 */ /* 0x001fc800078ec0ff */
[----:B------:R-:W-:-:S07]  /*2340*/  ISETP.NE.AND P1, PT, R12, RZ, PT ;  /* 0x000000ff0c00720c */ /* 0x000fce0003f25270 */
[----:B------:R-:W-:Y:S06]  /*2350*/  @!P0 BRA `(.L_x_35) ;  /* 0x0000000000488947 */ /* 0x000fec0003800000 */
[----:B------:R-:W0:Y:S01]  /*2360*/  LDCU.64 UR6, c[0x0][0x398] ;  /* 0x00007300ff0677ac */ /* 0x000e220008000a00 */
[----:B--2---:R-:W-:Y:S02]  /*2370*/  IMAD R2, R8, UR11, R9 ;  /* 0x0000000b08027c24 */ /* 0x004fe4000f8e0209 */
[----:B------:R-:W-:Y:S02]  /*2380*/  VIADD R9, R9, 0x4 ;  /* 0x0000000409097836 */ /* 0x000fe40000000000 */
[C---:B------:R-:W-:Y:S02]  /*2390*/  VIADD R4, R2.reuse, 0x1 ;  /* 0x0000000102047836 */ /* 0x040fe40000000000 */
[C---:B------:R-:W-:Y:S02]  /*23a0*/  VIADD R6, R2.reuse, 0x2 ;  /* 0x0000000202067836 */ /* 0x040fe40000000000 */
[C---:B------:R-:W-:Y:S01]  /*23b0*/  VIADD R10, R2.reuse, 0x3 ;  /* 0x00000003020a7836 */ /* 0x040fe20000000000 */
[----:B0-----:R-:W-:-:S02]  /*23c0*/  IADD3 R2, P0, PT, R2, UR6, RZ ;  /* 0x0000000602027c10 */ /* 0x001fc4000ff1e0ff */
[----:B------:R-:W-:Y:S02]  /*23d0*/  IADD3 R4, P2, PT, R4, UR6, RZ ;  /* 0x0000000604047c10 */ /* 0x000fe4000ff5e0ff */
[----:B------:R-:W-:Y:S01]  /*23e0*/  IADD3 R6, P3, PT, R6, UR6, RZ ;  /* 0x0000000606067c10 */ /* 0x000fe2000ff7e0ff */
[----:B------:R-:W-:Y:S01]  /*23f0*/  IMAD.X R3, RZ, RZ, UR7, P0 ;  /* 0x00000007ff037e24 */ /* 0x000fe200080e06ff */
[----:B------:R-:W-:Y:S01]  /*2400*/  IADD3 R10, P4, PT, R10, UR6, RZ ;  /* 0x000000060a0a7c10 */ /* 0x000fe2000ff9e0ff */
[----:B------:R-:W-:Y:S02]  /*2410*/  IMAD.X R5, RZ, RZ, UR7, P2 ;  /* 0x00000007ff057e24 */ /* 0x000fe400090e06ff */
[----:B------:R-:W-:Y:S01]  /*2420*/  IMAD.X R7, RZ, RZ, UR7, P3 ;  /* 0x00000007ff077e24 */ /* 0x000fe200098e06ff */
[----:B------:R0:W-:Y:S01]  /*2430*/  STG.E.U8 desc[UR4][R2.64], RZ ;  /* 0x000000ff02007986 */ /* 0x0001e2000c101104 */
[----:B---3--:R-:W-:-:S03]  /*2440*/  IMAD.X R11, RZ, RZ, UR7, P4 ;  /* 0x00000007ff0b7e24 */ /* 0x008fc6000a0e06ff */
[----:B------:R0:W-:Y:S04]  /*2450*/  STG.E.U8 desc[UR4][R4.64], RZ ;  /* 0x000000ff04007986 */ /* 0x0001e8000c101104 */
[----:B------:R0:W-:Y:S04]  /*2460*/  STG.E.U8 desc[UR4][R6.64], RZ ;  /* 0x000000ff06007986 */ /* 0x0001e8000c101104 */
[----:B------:R0:W-:Y:S02]  /*2470*/  STG.E.U8 desc[UR4][R10.64], RZ ;  /* 0x000000ff0a007986 */ /* 0x0001e4000c101104 */
.L_x_35:
[----:B------:R-:W-:Y:S05]  /*2480*/  BSYNC.RECONVERGENT B0 ;  /* 0x0000000000007941 */ /* 0x000fea0003800200 */
.L_x_34:
[----:B------:R-:W-:Y:S05]  /*2490*/  @!P1 EXIT ;  /* 0x000000000000994d */ /* 0x000fea0003800000 */
[----:B------:R-:W-:Y:S01]  /*24a0*/  ISETP.NE.AND P0, PT, R12, 0x1, PT ;  /* 0x000000010c00780c */ /* 0x000fe20003f05270 */
[----:B------:R-:W-:Y:S01]  /*24b0*/  BSSY.RECONVERGENT B0, `(.L_x_36) ;  /* 0x000000e000007945 */ /* 0x000fe20003800200 */
[----:B------:R-:W-:-:S04]  /*24c0*/  LOP3.LUT R0, R0, 0x1, RZ, 0xc0, !PT ;  /* 0x0000000100007812 */ /* 0x000fc800078ec0ff */
[----:B------:R-:W-:-:S07]  /*24d0*/  ISETP.NE.U32.AND P1, PT, R0, 0x1, PT ;  /* 0x000000010000780c */ /* 0x000fce0003f25070 */
[----:B------:R-:W-:Y:S06]  /*24e0*/  @!P0 BRA `(.L_x_37) ;  /* 0x0000000000288947 */ /* 0x000fec0003800000 */
[----:B------:R-:W4:Y:S01]  /*24f0*/  LDCU.64 UR6, c[0x0][0x398] ;  /* 0x00007300ff0677ac */ /* 0x000f220008000a00 */
[----:B0-2---:R-:W-:Y:S02]  /*2500*/  IMAD R2, R8, UR11, R9 ;  /* 0x0000000b08027c24 */ /* 0x005fe4000f8e0209 */
[----:B------:R-:W-:Y:S02]  /*2510*/  VIADD R9, R9, 0x2 ;  /* 0x0000000209097836 */ /* 0x000fe40000000000 */
[C---:B------:R-:W-:Y:S01]  /*2520*/  VIADD R4, R2.reuse, 0x1 ;  /* 0x0000000102047836 */ /* 0x040fe20000000000 */
[----:B----4-:R-:W-:-:S04]  /*2530*/  IADD3 R2, P0, PT, R2, UR6, RZ ;  /* 0x0000000602027c10 */ /* 0x010fc8000ff1e0ff */
[----:B------:R-:W-:Y:S01]  /*2540*/  IADD3 R4, P2, PT, R4, UR6, RZ ;  /* 0x0000000604047c10 */ /* 0x000fe2000ff5e0ff */
[----:B------:R-:W-:-:S04]  /*2550*/  IMAD.X R3, RZ, RZ, UR7, P0 ;  /* 0x00000007ff037e24 */ /* 0x000fc800080e06ff */
[----:B------:R-:W-:Y:S01]  /*2560*/  IMAD.X R5, RZ, RZ, UR7, P2 ;  /* 0x00000007ff057e24 */ /* 0x000fe200090e06ff */
[----:B------:R4:W-:Y:S04]  /*2570*/  STG.E.U8 desc[UR4][R2.64], RZ ;  /* 0x000000ff02007986 */ /* 0x0009e8000c101104 */
[----:B------:R4:W-:Y:S03]  /*2580*/  STG.E.U8 desc[UR4][R4.64], RZ ;  /* 0x000000ff04007986 */ /* 0x0009e6000c101104 */
.L_x_37:
[----:B------:R-:W-:Y:S05]  /*2590*/  BSYNC.RECONVERGENT B0 ;  /* 0x0000000000007941 */ /* 0x000fea0003800200 */
.L_x_36:
[----:B------:R-:W-:Y:S05]  /*25a0*/  @P1 EXIT ;  /* 0x000000000000194d */ /* 0x000fea0003800000 */
[----:B------:R-:W5:Y:S01]  /*25b0*/  LDCU.64 UR6, c[0x0][0x398] ;  /* 0x00007300ff0677ac */ /* 0x000f620008000a00 */
[----:B0-2-4-:R-:W-:-:S05]  /*25c0*/  IMAD R2, R8, UR11, R9 ;  /* 0x0000000b08027c24 */ /* 0x015fca000f8e0209 */
[----:B-----5:R-:W-:-:S05]  /*25d0*/  IADD3 R2, P0, PT, R2, UR6, RZ ;  /* 0x0000000602027c10 */ /* 0x020fca000ff1e0ff */
[----:B------:R-:W-:-:S05]  /*25e0*/  IMAD.X R3, RZ, RZ, UR7, P0 ;  /* 0x00000007ff037e24 */ /* 0x000fca00080e06ff */
[----:B------:R-:W-:Y:S01]  /*25f0*/  STG.E.U8 desc[UR4][R2.64], RZ ;  /* 0x000000ff02007986 */ /* 0x000fe2000c101104 */
[----:B------:R-:W-:Y:S05]  /*2600*/  EXIT ;  /* 0x000000000000794d */ /* 0x000fea0003800000 */
.L_x_38:
[----:B------:R-:W-:-:S00]  /*2610*/  BRA `(.L_x_38) ;  /* 0xfffffffc00fc7947 */ /* 0x000fc0000383ffff */
[----:B------:R-:W-:-:S00]  /*2620*/  NOP ;  /* 0x0000000000007918 */ /* 0x000fc00000000000 */
        /* <DEDUP_REMOVED lines=13> */
.L_x_44:


//--------------------- .text._Z6InitSWP14SW_MatrixEntryPKcjS2_j --------------------------
	.section	.text._Z6InitSWP14SW_MatrixEntryPKcjS2_j,"ax",@progbits
	.align	128
        .global         _Z6InitSWP14SW_MatrixEntryPKcjS2_j
        .type           _Z6InitSWP14SW_MatrixEntryPKcjS2_j,@function
        .size           _Z6InitSWP14SW_MatrixEntryPKcjS2_j,(.L_x_45 - _Z6InitSWP14SW_MatrixEntryPKcjS2_j)
        .other          _Z6InitSWP14SW_MatrixEntryPKcjS2_j,@"STO_CUDA_ENTRY STV_DEFAULT"
_Z6InitSWP14SW_MatrixEntryPKcjS2_j:
.text._Z6InitSWP14SW_MatrixEntryPKcjS2_j:
[----:B------:R-:W-:Y:S01]  /*0000*/  LDC R1, c[0x0][0x37c] ;  /* 0x0000df00ff017b82 */ /* 0x000fe20000000800 */
[----:B------:R-:W0:Y:S01]  /*0010*/  S2R R8, SR_TID.X ;  /* 0x0000000000087919 */ /* 0x000e220000002100 */
[----:B------:R-:W0:Y:S06]  /*0020*/  LDCU UR7, c[0x0][0x390] ;  /* 0x00007200ff0777ac */ /* 0x000e2c0008000800 */
[----:B------:R-:W1:Y:S01]  /*0030*/  S2UR UR4, SR_CTAID.Z ;  /* 0x00000000000479c3 */ /* 0x000e620000002700 */
[----:B------:R-:W1:Y:S07]  /*0040*/  S2R R0, SR_TID.Z ;  /* 0x0000000000007919 */ /* 0x000e6e0000002300 */
[----:B------:R-:W1:Y:S01]  /*0050*/  LDC R9, c[0x0][0x368] ;  /* 0x0000da00ff097b82 */ /* 0x000e620000000800 */
[----:B0-----:R-:W-:Y:S01]  /*0060*/  ISETP.GT.U32.AND P0, PT, R8, UR7, PT ;  /* 0x0000000708007c0c */ /* 0x001fe2000bf04070 */
[----:B-1----:R-:W-:-:S12]  /*0070*/  IMAD R9, R9, UR4, R0 ;  /* 0x0000000409097c24 */ /* 0x002fd8000f8e0200 */
[----:B------:R-:W-:Y:S05]  /*0080*/  @P0 EXIT ;  /* 0x000000000000094d */ /* 0x000fea0003800000 */
[----:B------:R-:W0:Y:S01]  /*0090*/  LDCU UR10, c[0x0][0x3a0] ;  /* 0x00007400ff0a77ac */ /* 0x000e220008000800 */
[----:B------:R-:W1:Y:S01]  /*00a0*/  S2R R0, SR_TID.Y ;  /* 0x0000000000007919 */ /* 0x000e620000002200 */
[C---:B------:R-:W-:Y:S01]  /*00b0*/  IMAD R6, R9.reuse, UR7, RZ ;  /* 0x0000000709067c24 */ /* 0x040fe2000f8e02ff */
[----:B------:R-:W2:Y:S03]  /*00c0*/  LDCU UR5, c[0x0][0x364] ;  /* 0x00006c80ff0577ac */ /* 0x000ea60008000800 */
[----:B------:R-:W-:Y:S01]  /*00d0*/  VIADD R15, R6, 0xffffffff ;  /* 0xffffffff060f7836 */ /* 0x000fe20000000000 */
[----:B------:R-:W3:Y:S01]  /*00e0*/  LDCU.64 UR8, c[0x0][0x358] ;  /* 0x00006b00ff0877ac */ /* 0x000ee20008000a00 */
[----:B------:R-:W4:Y:S01]  /*00f0*/  LDCU UR12, c[0x0][0x3a0] ;  /* 0x00007400ff0c77ac */ /* 0x000f220008000800 */
[----:B------:R-:W1:Y:S01]  /*0100*/  LDCU UR6, c[0x0][0x360] ;  /* 0x00006c00ff0677ac */ /* 0x000e620008000800 */
[----:B0-----:R-:W-:-:S02]  /*0110*/  IMAD R7, R9, UR10, RZ ;  /* 0x0000000a09077c24 */ /* 0x001fc4000f8e02ff */
[----:B------:R-:W-:Y:S01]  /*0120*/  IMAD R9, R9, UR7, R9 ;  /* 0x0000000709097c24 */ /* 0x000fe2000f8e0209 */
[----:B------:R-:W-:Y:S01]  /*0130*/  UIADD3 UR4, UPT, UPT, UR10, 0x1, URZ ;  /* 0x000000010a047890 */ /* 0x000fe2000fffe0ff */
[----:B--2---:R-:W-:-:S11]  /*0140*/  VIADD R14, R7, 0xffffffff ;  /* 0xffffffff070e7836 */ /* 0x004fd60000000000 */
.L_x_42:
[----:B------:R-:W1:Y:S01]  /*0150*/  LDCU UR7, c[0x0][0x3a0] ;  /* 0x00007400ff0777ac */ /* 0x000e620008000800 */
[----:B------:R-:W-:Y:S01]  /*0160*/  BSSY.RECONVERGENT B0, `(.L_x_39) ;  /* 0x0000022000007945 */ /* 0x000fe20003800200 */
[----:B-1----:R-:W-:-:S13]  /*0170*/  ISETP.GT.U32.AND P0, PT, R0, UR7, PT ;  /* 0x0000000700007c0c */ /* 0x002fda000bf04070 */
[----:B0-----:R-:W-:Y:S05]  /*0180*/  @P0 BRA `(.L_x_40) ;  /* 0x00000000007c0947 */ /* 0x001fea0003800000 */
[----:B------:R-:W0:Y:S01]  /*0190*/  LDCU.64 UR10, c[0x0][0x388] ;  /* 0x00007100ff0a77ac */ /* 0x000e220008000a00 */
[----:B------:R-:W1:Y:S01]  /*01a0*/  LDC.64 R4, c[0x0][0x380] ;  /* 0x0000e000ff047b82 */ /* 0x000e620000000a00 */
[--C-:B------:R-:W-:Y:S01]  /*01b0*/  IMAD.IADD R17, R15, 0x1, R8.reuse ;  /* 0x000000010f117824 */ /* 0x100fe200078e0208 */
[----:B------:R-:W-:Y:S01]  /*01c0*/  ISETP.NE.AND P1, PT, R8, RZ, PT ;  /* 0x000000ff0800720c */ /* 0x000fe20003f25270 */
[----:B------:R-:W-:Y:S02]  /*01d0*/  IMAD.IADD R10, R9, 0x1, R8 ;  /* 0x00000001090a7824 */ /* 0x000fe400078e0208 */
[----:B------:R-:W-:Y:S02]  /*01e0*/  IMAD.MOV.U32 R19, RZ, RZ, R0 ;  /* 0x000000ffff137224 */ /* 0x000fe400078e0000 */
[----:B------:R-:W-:Y:S01]  /*01f0*/  IMAD R18, R10, UR4, RZ ;  /* 0x000000040a127c24 */ /* 0x000fe2000f8e02ff */
[----:B0-----:R-:W-:-:S04]  /*0200*/  IADD3 R2, P0, PT, R17, UR10, RZ ;  /* 0x0000000a11027c10 */ /* 0x001fc8000ff1e0ff */
[----:B------:R-:W-:-:S09]  /*0210*/  LEA.HI.X.SX32 R3, R17, UR11, 0x1, P0 ;  /* 0x0000000b11037c11 */ /* 0x000fd200080f0eff */
.L_x_41:
[----:B0-----:R-:W-:-:S05]  /*0220*/  IMAD.IADD R12, R14, 0x1, R19 ;  /* 0x000000010e0c7824 */ /* 0x001fca00078e0213 */
[----:B------:R-:W-:-:S04]  /*0230*/  ISETP.GT.U32.AND P0, PT, R7, R12, PT ;  /* 0x0000000c0700720c */ /* 0x000fc80003f04070 */
[----:B------:R-:W-:-:S13]  /*0240*/  ISETP.LE.U32.AND P0, PT, R6, R17, !P0 ;  /* 0x000000110600720c */ /* 0x000fda0004703070 */
[----:B------:R-:W0:Y:S02]  /*0250*/  @P0 LDC.64 R10, c[0x0][0x398] ;  /* 0x0000e600ff0a0b82 */ /* 0x000e240000000a00 */
[----:B0-----:R-:W-:-:S04]  /*0260*/  @P0 IADD3 R10, P2, PT, R12, R10, RZ ;  /* 0x0000000a0c0a0210 */ /* 0x001fc80007f5e0ff */
[----:B------:R-:W-:Y:S02]  /*0270*/  @P0 LEA.HI.X.SX32 R11, R12, R11, 0x1, P2 ;  /* 0x0000000b0c0b0211 */ /* 0x000fe400010f0eff */
[----:B---3--:R-:W2:Y:S04]  /*0280*/  @P0 LDG.E.U8 R12, desc[UR8][R2.64] ;  /* 0x00000008020c0981 */ /* 0x008ea8000c1e1100 */
[----:B------:R-:W2:Y:S01]  /*0290*/  @P0 LDG.E.U8 R11, desc[UR8][R10.64] ;  /* 0x000000080a0b0981 */ /* 0x000ea2000c1e1100 */
[----:B------:R-:W-:Y:S01]  /*02a0*/  IMAD.IADD R13, R18, 0x1, R19 ;  /* 0x00000001120d7824 */ /* 0x000fe200078e0213 */
[----:B--2---:R-:W-:-:S04]  /*02b0*/  ISETP.EQ.AND P2, PT, R12, R11, P0 ;  /* 0x0000000b0c00720c */ /* 0x004fc80000742270 */
[----:B------:R-:W-:Y:S02]  /*02c0*/  SEL R12, RZ, 0x1, !P2 ;  /* 0x00000001ff0c7807 */ /* 0x000fe40005000000 */
[C---:B------:R-:W-:Y:S01]  /*02d0*/  ISETP.NE.AND P2, PT, R19.reuse, RZ, PT ;  /* 0x000000ff1300720c */ /* 0x040fe20003f45270 */
[----:B------:R-:W-:Y:S01]  /*02e0*/  VIADD R19, R19, UR5 ;  /* 0x0000000513137c36 */ /* 0x000fe20008000000 */
[----:B------:R-:W-:-:S04]  /*02f0*/  IADD3 R12, PT, PT, R12, -0x1, R12 ;  /* 0xffffffff0c0c7810 */ /* 0x000fc80007ffe00c */
[----:B------:R-:W-:Y:S02]  /*0300*/  SEL R12, R12, RZ, P0 ;  /* 0x000000ff0c0c7207 */ /* 0x000fe40000000000 */
[----:B----4-:R-:W-:Y:S02]  /*0310*/  ISETP.GT.U32.AND P0, PT, R19, UR12, PT ;  /* 0x0000000c13007c0c */ /* 0x010fe4000bf04070 */
[----:B------:R-:W-:Y:S01]  /*0320*/  SEL R16, R12, RZ, P2 ;  /* 0x000000ff0c107207 */ /* 0x000fe20001000000 */
[----:B-1----:R-:W-:-:S03]  /*0330*/  IMAD.WIDE.U32 R12, R13, 0x8, R4 ;  /* 0x000000080d0c7825 */ /* 0x002fc600078e0004 */
[----:B------:R-:W-:Y:S02]  /*0340*/  SEL R21, R16, RZ, P1 ;  /* 0x000000ff10157207 */ /* 0x000fe40000800000 */
[----:B------:R0:W-:Y:S04]  /*0350*/  STG.E.U8 desc[UR8][R12.64], RZ ;  /* 0x000000ff0c007986 */ /* 0x0001e8000c101108 */
[----:B------:R0:W-:Y:S01]  /*0360*/  STG.E desc[UR8][R12.64+0x4], R21 ;  /* 0x000004150c007986 */ /* 0x0001e2000c101908 */
[----:B------:R-:W-:Y:S05]  /*0370*/  @!P0 BRA `(.L_x_41) ;  /* 0xfffffffc00a88947 */ /* 0x000fea000383ffff */
.L_x_40:
[----:B---34-:R-:W-:Y:S05]  /*0380*/  BSYNC.RECONVERGENT B0 ;  /* 0x0000000000007941 */ /* 0x018fea0003800200 */
.L_x_39:
[----:B------:R-:W1:Y:S01]  /*0390*/  LDCU UR7, c[0x0][0x390] ;  /* 0x00007200ff0777ac */ /* 0x000e620008000800 */
[----:B------:R-:W-:-:S05]  /*03a0*/  VIADD R8, R8, UR6 ;  /* 0x0000000608087c36 */ /* 0x000fca0008000000 */
[----:B-1----:R-:W-:-:S13]  /*03b0*/  ISETP.GT.U32.AND P0, PT, R8, UR7, PT ;  /* 0x0000000708007c0c */ /* 0x002fda000bf04070 */
[----:B------:R-:W-:Y:S05]  /*03c0*/  @!P0 BRA `(.L_x_42) ;  /* 0xfffffffc00608947 */ /* 0x000fea000383ffff */
[----:B------:R-:W-:Y:S05]  /*03d0*/  EXIT ;  /* 0x000000000000794d */ /* 0x000fea0003800000 */
.L_x_43:
        /* <DEDUP_REMOVED lines=10> */
.L_x_45:


//--------------------- .nv.shared._Z9ComputeSWP14SW_MatrixEntryjjPiPcj --------------------------
	.section	.nv.shared._Z9ComputeSWP14SW_MatrixEntryjjPiPcj,"aw",@nobits
	.sectionflags	@""
	.align	16
	.zero		1024


//--------------------- .nv.shared.reserved.0     --------------------------
	.section	.nv.shared.reserved.0,"aw",@nobits
	.weak		__nv_reservedSMEM_offset_0_alias
	.size		__nv_reservedSMEM_offset_0_alias, 0, 64
	.other		__nv_reservedSMEM_offset_0_alias,@"STO_CUDA_RESERVED_SHARED STV_DEFAULT"
__nv_reservedSMEM_offset_0_alias:
	.zero		0
	.zero		64


//--------------------- .nv.shared._Z6InitSWP14SW_MatrixEntryPKcjS2_j --------------------------
	.section	.nv.shared._Z6InitSWP14SW_MatrixEntryPKcjS2_j,"aw",@nobits
	.sectionflags	@""
	.align	16
	.zero		1024


//--------------------- .nv.constant0._Z9ComputeSWP14SW_MatrixEntryjjPiPcj --------------------------
	.section	.nv.constant0._Z9ComputeSWP14SW_MatrixEntryjjPiPcj,"a",@progbits
	.sectionflags	@""
	.align	4
.nv.constant0._Z9ComputeSWP14SW_MatrixEntryjjPiPcj:
	.zero		932


//--------------------- .nv.constant0._Z6InitSWP14SW_MatrixEntryPKcjS2_j --------------------------
	.section	.nv.constant0._Z6InitSWP14SW_MatrixEntryPKcjS2_j,"a",@progbits
	.sectionflags	@""
	.align	4
.nv.constant0._Z6InitSWP14SW_MatrixEntryPKcjS2_j:
	.zero		932


//--------------------- SYMBOLS --------------------------

	.type		.nv.reservedSmem.offset0,@object
	.size		.nv.reservedSmem.offset0,0x4
	.type		.nv.reservedSmem.cap,@object
	.size		.nv.reservedSmem.cap,0x4
